// auto-generated by cutlass_sweep.gemm — config: {"arch": "sm_100", "cluster_m": 1, "cluster_n": 1, "dtype": "int8", "dtype_b": "int8", "layout": "nt", "stages": 0, "tile_k": 128, "tile_m": 64, "tile_n": 80}
#include "cutlass/cutlass.h"
#include "cutlass/gemm/collective/collective_builder.hpp"
#include "cutlass/gemm/device/gemm_universal_adapter.h"
#include "cutlass/gemm/kernel/gemm_universal.hpp"
#include "cutlass/epilogue/collective/collective_builder.hpp"

using ElemA = int8_t;
using ElemB = int8_t;
using ElemCD = int8_t;
using Acc  = int32_t;
using TileShape    = cute::Shape<cute::_64, cute::_80, cute::_128>;
using ClusterShape = cute::Shape<cute::_1, cute::_1, cute::_1>;

using CollectiveEpilogue = typename cutlass::epilogue::collective::CollectiveBuilder<
    cutlass::arch::Sm100, cutlass::arch::OpClassTensorOp,
    TileShape, ClusterShape,
    cutlass::epilogue::collective::EpilogueTileAuto,
    Acc, Acc,
    ElemCD, cutlass::layout::RowMajor, 128 / cutlass::sizeof_bits<ElemCD>::value,
    ElemCD, cutlass::layout::RowMajor, 128 / cutlass::sizeof_bits<ElemCD>::value,
    cutlass::epilogue::collective::EpilogueScheduleAuto
  >::CollectiveOp;

using CollectiveMainloop = typename cutlass::gemm::collective::CollectiveBuilder<
    cutlass::arch::Sm100, cutlass::arch::OpClassTensorOp,
    ElemA, cutlass::layout::RowMajor, 128 / cutlass::sizeof_bits<ElemA>::value,
    ElemB, cutlass::layout::ColumnMajor, 128 / cutlass::sizeof_bits<ElemB>::value,
    Acc,
    TileShape, ClusterShape,
    cutlass::gemm::collective::StageCountAutoCarveout<static_cast<int>(sizeof(typename CollectiveEpilogue::SharedStorage))>,
    cutlass::gemm::collective::KernelScheduleAuto
  >::CollectiveOp;

using GemmKernel = cutlass::gemm::kernel::GemmUniversal<
    cute::Shape<int,int,int,int>,
    CollectiveMainloop,
    CollectiveEpilogue
>;
using Gemm = cutlass::gemm::device::GemmUniversalAdapter<GemmKernel>;

// Force the device kernel symbol into the cubin without needing a host main.
auto* _anchor = &cutlass::device_kernel<GemmKernel>;


// ===== COMPILED SASS (sm_100a) =====

	.target	sm_100a

	.elftype	@"ET_EXEC"


//--------------------- .note.nv.tkinfo           --------------------------
	.section	.note.nv.tkinfo,"",@"SHT_NOTE"
	.sectionflags	@"SHF_NOTE_NV_TKINFO"
	.tkinfo
        /*0018*/ 	.word	0x00000002
        /*0030*/ 	.string	""
        /*0030*/ 	.string	"ptxas"
        /*0030*/ 	.string	"Cuda compilation tools, release 13.0, V13.0.88"
        /*0030*/ 	.string	"Build cuda_13.0.r13.0/compiler.36424714_0"
        /*0030*/ 	.string	"-arch sm_100a -m 64 "



//--------------------- .note.nv.cuinfo           --------------------------
	.section	.note.nv.cuinfo,"",@"SHT_NOTE"
	.sectionflags	@"SHF_NOTE_NV_CUINFO"
        /*0018*/ 	.short	0x0002
        /*001a*/ 	.short	0x0064
        /*001c*/ 	.short	0x0082
	.zero		2


//--------------------- .nv.info                  --------------------------
	.section	.nv.info,"",@"SHT_CUDA_INFO"
	.align	4


	//----- nvinfo : EIATTR_REGCOUNT
	.align		4
        /*0000*/ 	.byte	0x04, 0x2f
        /*0002*/ 	.short	(.L_16 - .L_15)
	.align		4
.L_15:
        /*0004*/ 	.word	index@(_ZN7cutlass13device_kernelINS_4gemm6kernel13GemmUniversalIN4cute5tupleIJiiiiEEENS1_10collective13CollectiveMmaINS1_35MainloopSm100TmaUmmaWarpSpecializedILi12ELi2ELi4ENS5_IJNS4_1CILi1EEESB_SB_EEEEENS5_IJNSA_ILi64EEENSA_ILi80EEENSA_ILi128EEEEEEaNS5_IJlSB_lEEEaSI_NS4_8TiledMMAINS4_8MMA_AtomIJNS4_15SM100_MMA_S8_SSIaaiLi64ELi80ELNS4_4UMMA5MajorE0ELSN_0ELNSM_8SaturateE0EEEEEENS4_6LayoutISC_NS5_IJNSA_ILi0EEESS_SS_EEEEENS5_IJNS4_10UnderscoreESV_SV_EEEEENS4_13SM90_TMA_LOADENS4_14ComposedLayoutINS4_7SwizzleILi3ELi4ELi3EEENS4_18smem_ptr_flag_bitsILi8EEENSR_INS5_IJNSA_ILi8EEESG_EEENS5_IJSG_SB_EEEEEEEvNS4_8identityESY_S18_vS19_EENS_8epilogue10collective18CollectiveEpilogueINS1B_23Sm100TmaWarpSpecializedILi1ELi1ELi40ELb0ELb0EEEJSH_NS5_IJNSR_ISE_SB_EENSR_ISF_SB_EEEEEaSI_aSI_NS1B_6fusion15FusionCallbacksIS1F_NS1J_17LinearCombinationIaiaiLNS_15FloatRoundStyleE2EEESH_S1I_JEEENS4_5SM1004TMEM4LOAD25SM100_TMEM_LOAD_16dp32b8xESY_NSZ_INS10_ILi0ELi4ELi3EEES13_NSR_INS5_IJS14_NSA_ILi16EEEEEENS5_IJS1U_SB_EEEEEEENS4_39AutoVectorizingCopyWithAssumedAlignmentILi128EEENS4_14SM90_TMA_STOREES1Y_S20_S20_EEEvvEEEEvNT_6ParamsE)
        /*0008*/ 	.word	0x00000080


	//----- nvinfo : EIATTR_FRAME_SIZE
	.align		4
.L_16:
        /*000c*/ 	.byte	0x04, 0x11
        /*000e*/ 	.short	(.L_18 - .L_17)
	.align		4
.L_17:
        /*0010*/ 	.word	index@($__internal_2_$__cuda_sm10x_tcgen05_guardrail_trap_unallocated_columns_being_dealloced)
        /*0014*/ 	.word	0x00000000


	//----- nvinfo : EIATTR_FRAME_SIZE
	.align		4
.L_18:
        /*0018*/ 	.byte	0x04, 0x11
        /*001a*/ 	.short	(.L_20 - .L_19)
	.align		4
.L_19:
        /*001c*/ 	.word	index@($__internal_1_$__cuda_sm10x_tcgen05_guardrail_trap_phase_invalid_during_alloc)
        /*0020*/ 	.word	0x00000000


	//----- nvinfo : EIATTR_FRAME_SIZE
	.align		4
.L_20:
        /*0024*/ 	.byte	0x04, 0x11
        /*0026*/ 	.short	(.L_22 - .L_21)
	.align		4
.L_21:
        /*0028*/ 	.word	index@($__internal_0_$__cuda_sm10x_tcgen05_guardrail_trap_col_being_dealloced_not_returned_by_alloc)
        /*002c*/ 	.word	0x00000000


	//----- nvinfo : EIATTR_FRAME_SIZE
	.align		4
.L_22:
        /*0030*/ 	.byte	0x04, 0x11
        /*0032*/ 	.short	(.L_24 - .L_23)
	.align		4
.L_23:
        /*0034*/ 	.word	index@(_ZN7cutlass13device_kernelINS_4gemm6kernel13GemmUniversalIN4cute5tupleIJiiiiEEENS1_10collective13CollectiveMmaINS1_35MainloopSm100TmaUmmaWarpSpecializedILi12ELi2ELi4ENS5_IJNS4_1CILi1EEESB_SB_EEEEENS5_IJNSA_ILi64EEENSA_ILi80EEENSA_ILi128EEEEEEaNS5_IJlSB_lEEEaSI_NS4_8TiledMMAINS4_8MMA_AtomIJNS4_15SM100_MMA_S8_SSIaaiLi64ELi80ELNS4_4UMMA5MajorE0ELSN_0ELNSM_8SaturateE0EEEEEENS4_6LayoutISC_NS5_IJNSA_ILi0EEESS_SS_EEEEENS5_IJNS4_10UnderscoreESV_SV_EEEEENS4_13SM90_TMA_LOADENS4_14ComposedLayoutINS4_7SwizzleILi3ELi4ELi3EEENS4_18smem_ptr_flag_bitsILi8EEENSR_INS5_IJNSA_ILi8EEESG_EEENS5_IJSG_SB_EEEEEEEvNS4_8identityESY_S18_vS19_EENS_8epilogue10collective18CollectiveEpilogueINS1B_23Sm100TmaWarpSpecializedILi1ELi1ELi40ELb0ELb0EEEJSH_NS5_IJNSR_ISE_SB_EENSR_ISF_SB_EEEEEaSI_aSI_NS1B_6fusion15FusionCallbacksIS1F_NS1J_17LinearCombinationIaiaiLNS_15FloatRoundStyleE2EEESH_S1I_JEEENS4_5SM1004TMEM4LOAD25SM100_TMEM_LOAD_16dp32b8xESY_NSZ_INS10_ILi0ELi4ELi3EEES13_NSR_INS5_IJS14_NSA_ILi16EEEEEENS5_IJS1U_SB_EEEEEEENS4_39AutoVectorizingCopyWithAssumedAlignmentILi128EEENS4_14SM90_TMA_STOREES1Y_S20_S20_EEEvvEEEEvNT_6ParamsE)
        /*0038*/ 	.word	0x00000000


	//----- nvinfo : EIATTR_MIN_STACK_SIZE
	.align		4
.L_24:
        /*003c*/ 	.byte	0x04, 0x12
        /*003e*/ 	.short	(.L_26 - .L_25)
	.align		4
.L_25:
        /*0040*/ 	.word	index@(_ZN7cutlass13device_kernelINS_4gemm6kernel13GemmUniversalIN4cute5tupleIJiiiiEEENS1_10collective13CollectiveMmaINS1_35MainloopSm100TmaUmmaWarpSpecializedILi12ELi2ELi4ENS5_IJNS4_1CILi1EEESB_SB_EEEEENS5_IJNSA_ILi64EEENSA_ILi80EEENSA_ILi128EEEEEEaNS5_IJlSB_lEEEaSI_NS4_8TiledMMAINS4_8MMA_AtomIJNS4_15SM100_MMA_S8_SSIaaiLi64ELi80ELNS4_4UMMA5MajorE0ELSN_0ELNSM_8SaturateE0EEEEEENS4_6LayoutISC_NS5_IJNSA_ILi0EEESS_SS_EEEEENS5_IJNS4_10UnderscoreESV_SV_EEEEENS4_13SM90_TMA_LOADENS4_14ComposedLayoutINS4_7SwizzleILi3ELi4ELi3EEENS4_18smem_ptr_flag_bitsILi8EEENSR_INS5_IJNSA_ILi8EEESG_EEENS5_IJSG_SB_EEEEEEEvNS4_8identityESY_S18_vS19_EENS_8epilogue10collective18CollectiveEpilogueINS1B_23Sm100TmaWarpSpecializedILi1ELi1ELi40ELb0ELb0EEEJSH_NS5_IJNSR_ISE_SB_EENSR_ISF_SB_EEEEEaSI_aSI_NS1B_6fusion15FusionCallbacksIS1F_NS1J_17LinearCombinationIaiaiLNS_15FloatRoundStyleE2EEESH_S1I_JEEENS4_5SM1004TMEM4LOAD25SM100_TMEM_LOAD_16dp32b8xESY_NSZ_INS10_ILi0ELi4ELi3EEES13_NSR_INS5_IJS14_NSA_ILi16EEEEEENS5_IJS1U_SB_EEEEEEENS4_39AutoVectorizingCopyWithAssumedAlignmentILi128EEENS4_14SM90_TMA_STOREES1Y_S20_S20_EEEvvEEEEvNT_6ParamsE)
        /*0044*/ 	.word	0x00000000
.L_26:


//--------------------- .nv.compat                --------------------------
	.section	.nv.compat,"",@"SHT_CUDA_COMPAT_INFO"
	.align	4
        /*0000*/ 	.byte	0x02, 0x09, 0x01, 0x00, 0x02, 0x02, 0x03, 0x00, 0x02, 0x05, 0x06, 0x00, 0x03, 0x07, 0x01, 0x01
        /*0010*/ 	.byte	0x02, 0x03, 0x01, 0x00, 0x02, 0x06, 0x01, 0x00, 0x04, 0x0b, 0x08, 0x00, 0x01, 0x00, 0x00, 0x00
        /*0020*/ 	.byte	0x00, 0x00, 0x00, 0x00


//--------------------- .nv.info._ZN7cutlass13device_kernelINS_4gemm6kernel13GemmUniversalIN4cute5tupleIJiiiiEEENS1_10collective13CollectiveMmaINS1_35MainloopSm100TmaUmmaWarpSpecializedILi12ELi2ELi4ENS5_IJNS4_1CILi1EEESB_SB_EEEEENS5_IJNSA_ILi64EEENSA_ILi80EEENSA_ILi128EEEEEEaNS5_IJlSB_lEEEaSI_NS4_8TiledMMAINS4_8MMA_AtomIJNS4_15SM100_MMA_S8_SSIaaiLi64ELi80ELNS4_4UMMA5MajorE0ELSN_0ELNSM_8SaturateE0EEEEEENS4_6LayoutISC_NS5_IJNSA_ILi0EEESS_SS_EEEEENS5_IJNS4_10UnderscoreESV_SV_EEEEENS4_13SM90_TMA_LOADENS4_14ComposedLayoutINS4_7SwizzleILi3ELi4ELi3EEENS4_18smem_ptr_flag_bitsILi8EEENSR_INS5_IJNSA_ILi8EEESG_EEENS5_IJSG_SB_EEEEEEEvNS4_8identityESY_S18_vS19_EENS_8epilogue10collective18CollectiveEpilogueINS1B_23Sm100TmaWarpSpecializedILi1ELi1ELi40ELb0ELb0EEEJSH_NS5_IJNSR_ISE_SB_EENSR_ISF_SB_EEEEEaSI_aSI_NS1B_6fusion15FusionCallbacksIS1F_NS1J_17LinearCombinationIaiaiLNS_15FloatRoundStyleE2EEESH_S1I_JEEENS4_5SM1004TMEM4LOAD25SM100_TMEM_LOAD_16dp32b8xESY_NSZ_INS10_ILi0ELi4ELi3EEES13_NSR_INS5_IJS14_NSA_ILi16EEEEEENS5_IJS1U_SB_EEEEEEENS4_39AutoVectorizingCopyWithAssumedAlignmentILi128EEENS4_14SM90_TMA_STOREES1Y_S20_S20_EEEvvEEEEvNT_6ParamsE --------------------------
	.section	.nv.info._ZN7cutlass13device_kernelINS_4gemm6kernel13GemmUniversalIN4cute5tupleIJiiiiEEENS1_10collective13CollectiveMmaINS1_35MainloopSm100TmaUmmaWarpSpecializedILi12ELi2ELi4ENS5_IJNS4_1CILi1EEESB_SB_EEEEENS5_IJNSA_ILi64EEENSA_ILi80EEENSA_ILi128EEEEEEaNS5_IJlSB_lEEEaSI_NS4_8TiledMMAINS4_8MMA_AtomIJNS4_15SM100_MMA_S8_SSIaaiLi64ELi80ELNS4_4UMMA5MajorE0ELSN_0ELNSM_8SaturateE0EEEEEENS4_6LayoutISC_NS5_IJNSA_ILi0EEESS_SS_EEEEENS5_IJNS4_10UnderscoreESV_SV_EEEEENS4_13SM90_TMA_LOADENS4_14ComposedLayoutINS4_7SwizzleILi3ELi4ELi3EEENS4_18smem_ptr_flag_bitsILi8EEENSR_INS5_IJNSA_ILi8EEESG_EEENS5_IJSG_SB_EEEEEEEvNS4_8identityESY_S18_vS19_EENS_8epilogue10collective18CollectiveEpilogueINS1B_23Sm100TmaWarpSpecializedILi1ELi1ELi40ELb0ELb0EEEJSH_NS5_IJNSR_ISE_SB_EENSR_ISF_SB_EEEEEaSI_aSI_NS1B_6fusion15FusionCallbacksIS1F_NS1J_17LinearCombinationIaiaiLNS_15FloatRoundStyleE2EEESH_S1I_JEEENS4_5SM1004TMEM4LOAD25SM100_TMEM_LOAD_16dp32b8xESY_NSZ_INS10_ILi0ELi4ELi3EEES13_NSR_INS5_IJS14_NSA_ILi16EEEEEENS5_IJS1U_SB_EEEEEEENS4_39AutoVectorizingCopyWithAssumedAlignmentILi128EEENS4_14SM90_TMA_STOREES1Y_S20_S20_EEEvvEEEEvNT_6ParamsE,"",@"SHT_CUDA_INFO"
	.sectionflags	@""
	.align	4


	//----- nvinfo : EIATTR_CUDA_API_VERSION
	.align		4
        /*0000*/ 	.byte	0x04, 0x37
        /*0002*/ 	.short	(.L_28 - .L_27)
.L_27:
        /*0004*/ 	.word	0x00000082


	//----- nvinfo : EIATTR_KPARAM_INFO
	.align		4
.L_28:
        /*0008*/ 	.byte	0x04, 0x17
        /*000a*/ 	.short	(.L_30 - .L_29)
.L_29:
        /*000c*/ 	.word	0x00000000
        /*0010*/ 	.short	0x0000
        /*0012*/ 	.short	0x0000
        /*0014*/ 	.byte	0x00, 0xf0, 0x01, 0x20


	//----- nvinfo : EIATTR_AT_ENTRY_FRAGMENTS
	.align		4
.L_30:
        /*0018*/ 	.byte	0x04, 0x4f
        /*001a*/ 	.short	(.L_32 - .L_31)


	//   ....[0]....
.L_31:
        /*001c*/ 	.word	0x00000006


	//----- nvinfo : EIATTR_RESERVED_SMEM_USED
	.align		4
.L_32:
        /*0020*/ 	.byte	0x01, 0x41
	.zero		2


	//----- nvinfo : EIATTR_SPARSE_MMA_MASK
	.align		4
        /*0024*/ 	.byte	0x03, 0x50
        /*0026*/ 	.short	0x0000


	//----- nvinfo : EIATTR_TCGEN05_1CTA_USED
	.align		4
        /*0028*/ 	.byte	0x01, 0x51
	.zero		2


	//----- nvinfo : EIATTR_MAXREG_COUNT
	.align		4
        /*002c*/ 	.byte	0x03, 0x1b
        /*002e*/ 	.short	0x00ff


	//----- nvinfo : EIATTR_NUM_BARRIERS
	.align		4
        /*0030*/ 	.byte	0x02, 0x4c
        /*0032*/ 	.byte	0x07
	.zero		1


	//----- nvinfo : EIATTR_EXTERNS
	.align		4
        /*0034*/ 	.byte	0x04, 0x0f
        /*0036*/ 	.short	(.L_34 - .L_33)


	//   ....[0]....
	.align		4
.L_33:
        /*0038*/ 	.word	index@(__assertfail)


	//----- nvinfo : EIATTR_MERCURY_ISA_VERSION
	.align		4
.L_34:
        /*003c*/ 	.byte	0x03, 0x5f
        /*003e*/ 	.short	0x0101


	//----- nvinfo : EIATTR_INT_WARP_WIDE_INSTR_OFFSETS
	.align		4
        /*0040*/ 	.byte	0x04, 0x31
        /*0042*/ 	.short	(.L_36 - .L_35)


	//   ....[0]....
.L_35:
        /*0044*/ 	.word	0x00001e90


	//   ....[1]....
        /*0048*/ 	.word	0x00003db0


	//   ....[2]....
        /*004c*/ 	.word	0x00003dd0


	//   ....[3]....
        /*0050*/ 	.word	0x00003e00


	//   ....[4]....
        /*0054*/ 	.word	0x00004840


	//   ....[5]....
        /*0058*/ 	.word	0x000048d0


	//   ....[6]....
        /*005c*/ 	.word	0x00004900


	//   ....[7]....
        /*0060*/ 	.word	0x00004940


	//   ....[8]....
        /*0064*/ 	.word	0x00004ac0


	//   ....[9]....
        /*0068*/ 	.word	0x00004ae0


	//----- nvinfo : EIATTR_COOP_GROUP_MASK_REGIDS
	.align		4
.L_36:
        /*006c*/ 	.byte	0x04, 0x29
        /*006e*/ 	.short	(.L_38 - .L_37)


	//   ....[0]....
.L_37:
        /*0070*/ 	.word	0xffffffff


	//   ....[1]....
        /*0074*/ 	.word	0xffffffff


	//   ....[2]....
        /*0078*/ 	.word	0xffffffff


	//   ....[3]....
        /*007c*/ 	.word	0xffffffff


	//   ....[4]....
        /*0080*/ 	.word	0xffffffff


	//   ....[5]....
        /*0084*/ 	.word	0xffffffff


	//   ....[6]....
        /*0088*/ 	.word	0xffffffff


	//   ....[7]....
        /*008c*/ 	.word	0xffffffff


	//   ....[8]....
        /*0090*/ 	.word	0xffffffff


	//   ....[9]....
        /*0094*/ 	.word	0xffffffff


	//   ....[10]....
        /*0098*/ 	.word	0xffffffff


	//   ....[11]....
        /*009c*/ 	.word	0xffffffff


	//   ....[12]....
        /*00a0*/ 	.word	0xffffffff


	//----- nvinfo : EIATTR_COOP_GROUP_INSTR_OFFSETS
	.align		4
.L_38:
        /*00a4*/ 	.byte	0x04, 0x28
        /*00a6*/ 	.short	(.L_40 - .L_39)


	//   ....[0]....
.L_39:
        /*00a8*/ 	.word	0x00000090


	//   ....[1]....
        /*00ac*/ 	.word	0x000004b0


	//   ....[2]....
        /*00b0*/ 	.word	0x00000750


	//   ....[3]....
        /*00b4*/ 	.word	0x00000890


	//   ....[4]....
        /*00b8*/ 	.word	0x00000990


	//   ....[5]....
        /*00bc*/ 	.word	0x00000b00


	//   ....[6]....
        /*00c0*/ 	.word	0x00000ca0


	//   ....[7]....
        /*00c4*/ 	.word	0x00001d70


	//   ....[8]....
        /*00c8*/ 	.word	0x00002fd0


	//   ....[9]....
        /*00cc*/ 	.word	0x000031e0


	//   ....[10]....
        /*00d0*/ 	.word	0x00003210


	//   ....[11]....
        /*00d4*/ 	.word	0x00003c90


	//   ....[12]....
        /*00d8*/ 	.word	0x00003ec0


	//----- nvinfo : EIATTR_VRC_CTA_INIT_COUNT
	.align		4
.L_40:
        /*00dc*/ 	.byte	0x02, 0x4a
        /*00de*/ 	.byte	0x80
	.zero		1


	//----- nvinfo : EIATTR_SYSCALL_OFFSETS
	.align		4
        /*00e0*/ 	.byte	0x04, 0x46
        /*00e2*/ 	.short	(.L_42 - .L_41)


	//   ....[0]....
.L_41:
        /*00e4*/ 	.word	0x00005ae0


	//   ....[1]....
        /*00e8*/ 	.word	0x00005c60


	//   ....[2]....
        /*00ec*/ 	.word	0x00005de0


	//   ....[3]....
        /*00f0*/ 	.word	0x00005f60


	//   ....[4]....
        /*00f4*/ 	.word	0x000060e0


	//----- nvinfo : EIATTR_MBARRIER_INSTR_OFFSETS
	.align		4
.L_42:
        /*00f8*/ 	.byte	0x04, 0x39
        /*00fa*/ 	.short	(.L_44 - .L_43)


	//   ....[0]....
.L_43:
        /*00fc*/ 	.word	0x000005b0
        /*0100*/ 	.word	0x000000ff
        /*0104*/ 	.word	0x00000000
        /*0108*/ 	.short	0x0100
        /*010a*/ 	.byte	0x05
	.zero		1


	//   ....[1]....
        /*010c*/ 	.word	0x000005c0
        /*0110*/ 	.word	0x000000ff
        /*0114*/ 	.word	0x00000060
        /*0118*/ 	.short	0x0100
        /*011a*/ 	.byte	0x05
	.zero		1


	//   ....[2]....
        /*011c*/ 	.word	0x000005d0
        /*0120*/ 	.word	0x000000ff
        /*0124*/ 	.word	0x00000008
        /*0128*/ 	.short	0x0100
        /*012a*/ 	.byte	0x05
	.zero		1


	//   ....[3]....
        /*012c*/ 	.word	0x000005e0
        /*0130*/ 	.word	0x000000ff
        /*0134*/ 	.word	0x00000068
        /*0138*/ 	.short	0x0100
        /*013a*/ 	.byte	0x05
	.zero		1


	//   ....[4]....
        /*013c*/ 	.word	0x000005f0
        /*0140*/ 	.word	0x000000ff
        /*0144*/ 	.word	0x00000010
        /*0148*/ 	.short	0x0100
        /*014a*/ 	.byte	0x05
	.zero		1


	//   ....[5]....
        /*014c*/ 	.word	0x00000600
        /*0150*/ 	.word	0x000000ff
        /*0154*/ 	.word	0x00000070
        /*0158*/ 	.short	0x0100
        /*015a*/ 	.byte	0x05
	.zero		1


	//   ....[6]....
        /*015c*/ 	.word	0x00000610
        /*0160*/ 	.word	0x000000ff
        /*0164*/ 	.word	0x00000018
        /*0168*/ 	.short	0x0100
        /*016a*/ 	.byte	0x05
	.zero		1


	//   ....[7]....
        /*016c*/ 	.word	0x00000620
        /*0170*/ 	.word	0x000000ff
        /*0174*/ 	.word	0x00000078
        /*0178*/ 	.short	0x0100
        /*017a*/ 	.byte	0x05
	.zero		1


	//   ....[8]....
        /*017c*/ 	.word	0x00000630
        /*0180*/ 	.word	0x000000ff
        /*0184*/ 	.word	0x00000020
        /*0188*/ 	.short	0x0100
        /*018a*/ 	.byte	0x05
	.zero		1


	//   ....[9]....
        /*018c*/ 	.word	0x00000640
        /*0190*/ 	.word	0x000000ff
        /*0194*/ 	.word	0x00000080
        /*0198*/ 	.short	0x0100
        /*019a*/ 	.byte	0x05
	.zero		1


	//   ....[10]....
        /*019c*/ 	.word	0x00000650
        /*01a0*/ 	.word	0x000000ff
        /*01a4*/ 	.word	0x00000028
        /*01a8*/ 	.short	0x0100
        /*01aa*/ 	.byte	0x05
	.zero		1


	//   ....[11]....
        /*01ac*/ 	.word	0x00000660
        /*01b0*/ 	.word	0x000000ff
        /*01b4*/ 	.word	0x00000088
        /*01b8*/ 	.short	0x0100
        /*01ba*/ 	.byte	0x05
	.zero		1


	//   ....[12]....
        /*01bc*/ 	.word	0x00000670
        /*01c0*/ 	.word	0x000000ff
        /*01c4*/ 	.word	0x00000030
        /*01c8*/ 	.short	0x0100
        /*01ca*/ 	.byte	0x05
	.zero		1


	//   ....[13]....
        /*01cc*/ 	.word	0x00000680
        /*01d0*/ 	.word	0x000000ff
        /*01d4*/ 	.word	0x00000090
        /*01d8*/ 	.short	0x0100
        /*01da*/ 	.byte	0x05
	.zero		1


	//   ....[14]....
        /*01dc*/ 	.word	0x00000690
        /*01e0*/ 	.word	0x000000ff
        /*01e4*/ 	.word	0x00000038
        /*01e8*/ 	.short	0x0100
        /*01ea*/ 	.byte	0x05
	.zero		1


	//   ....[15]....
        /*01ec*/ 	.word	0x000006a0
        /*01f0*/ 	.word	0x000000ff
        /*01f4*/ 	.word	0x00000098
        /*01f8*/ 	.short	0x0100
        /*01fa*/ 	.byte	0x05
	.zero		1


	//   ....[16]....
        /*01fc*/ 	.word	0x000006b0
        /*0200*/ 	.word	0x000000ff
        /*0204*/ 	.word	0x00000040
        /*0208*/ 	.short	0x0100
        /*020a*/ 	.byte	0x05
	.zero		1


	//   ....[17]....
        /*020c*/ 	.word	0x000006c0
        /*0210*/ 	.word	0x000000ff
        /*0214*/ 	.word	0x000000a0
        /*0218*/ 	.short	0x0100
        /*021a*/ 	.byte	0x05
	.zero		1


	//   ....[18]....
        /*021c*/ 	.word	0x000006d0
        /*0220*/ 	.word	0x000000ff
        /*0224*/ 	.word	0x00000048
        /*0228*/ 	.short	0x0100
        /*022a*/ 	.byte	0x05
	.zero		1


	//   ....[19]....
        /*022c*/ 	.word	0x000006e0
        /*0230*/ 	.word	0x000000ff
        /*0234*/ 	.word	0x000000a8
        /*0238*/ 	.short	0x0100
        /*023a*/ 	.byte	0x05
	.zero		1


	//   ....[20]....
        /*023c*/ 	.word	0x000006f0
        /*0240*/ 	.word	0x000000ff
        /*0244*/ 	.word	0x00000050
        /*0248*/ 	.short	0x0100
        /*024a*/ 	.byte	0x05
	.zero		1


	//   ....[21]....
        /*024c*/ 	.word	0x00000700
        /*0250*/ 	.word	0x000000ff
        /*0254*/ 	.word	0x000000b0
        /*0258*/ 	.short	0x0100
        /*025a*/ 	.byte	0x05
	.zero		1


	//   ....[22]....
        /*025c*/ 	.word	0x00000710
        /*0260*/ 	.word	0x000000ff
        /*0264*/ 	.word	0x00000058
        /*0268*/ 	.short	0x0100
        /*026a*/ 	.byte	0x05
	.zero		1


	//   ....[23]....
        /*026c*/ 	.word	0x00000720
        /*0270*/ 	.word	0x000000ff
        /*0274*/ 	.word	0x000000b8
        /*0278*/ 	.short	0x0100
        /*027a*/ 	.byte	0x05
	.zero		1


	//   ....[24]....
        /*027c*/ 	.word	0x00000860
        /*0280*/ 	.word	0x000000ff
        /*0284*/ 	.word	0x000000c0
        /*0288*/ 	.short	0x0100
        /*028a*/ 	.byte	0x07
	.zero		1


	//   ....[25]....
        /*028c*/ 	.word	0x00000870
        /*0290*/ 	.word	0x000000ff
        /*0294*/ 	.word	0x000000c8
        /*0298*/ 	.short	0x0100
        /*029a*/ 	.byte	0x07
	.zero		1


	//   ....[26]....
        /*029c*/ 	.word	0x00000960
        /*02a0*/ 	.word	0x000000ff
        /*02a4*/ 	.word	0x000000d0
        /*02a8*/ 	.short	0x0100
        /*02aa*/ 	.byte	0x05
	.zero		1


	//   ....[27]....
        /*02ac*/ 	.word	0x00000970
        /*02b0*/ 	.word	0x000000ff
        /*02b4*/ 	.word	0x000000d8
        /*02b8*/ 	.short	0x0100
        /*02ba*/ 	.byte	0x05
	.zero		1


	//   ....[28]....
        /*02bc*/ 	.word	0x00000ab0
        /*02c0*/ 	.word	0x000000ff
        /*02c4*/ 	.word	0x000000e0
        /*02c8*/ 	.short	0x0100
        /*02ca*/ 	.byte	0x05
	.zero		1


	//   ....[29]....
        /*02cc*/ 	.word	0x00000ac0
        /*02d0*/ 	.word	0x000000ff
        /*02d4*/ 	.word	0x000000f0
        /*02d8*/ 	.short	0x0100
        /*02da*/ 	.byte	0x05
	.zero		1


	//   ....[30]....
        /*02dc*/ 	.word	0x00000ad0
        /*02e0*/ 	.word	0x000000ff
        /*02e4*/ 	.word	0x000000e8
        /*02e8*/ 	.short	0x0100
        /*02ea*/ 	.byte	0x05
	.zero		1


	//   ....[31]....
        /*02ec*/ 	.word	0x00000ae0
        /*02f0*/ 	.word	0x000000ff
        /*02f4*/ 	.word	0x000000f8
        /*02f8*/ 	.short	0x0100
        /*02fa*/ 	.byte	0x05
	.zero		1


	//   ....[32]....
        /*02fc*/ 	.word	0x00000c10
        /*0300*/ 	.word	0x000000ff
        /*0304*/ 	.word	0x00000100
        /*0308*/ 	.short	0x0100
        /*030a*/ 	.byte	0x07
	.zero		1


	//   ....[33]....
        /*030c*/ 	.word	0x00000c20
        /*0310*/ 	.word	0x000000ff
        /*0314*/ 	.word	0x00000120
        /*0318*/ 	.short	0x0100
        /*031a*/ 	.byte	0x07
	.zero		1


	//   ....[34]....
        /*031c*/ 	.word	0x00000c30
        /*0320*/ 	.word	0x000000ff
        /*0324*/ 	.word	0x00000108
        /*0328*/ 	.short	0x0100
        /*032a*/ 	.byte	0x07
	.zero		1


	//   ....[35]....
        /*032c*/ 	.word	0x00000c40
        /*0330*/ 	.word	0x000000ff
        /*0334*/ 	.word	0x00000128
        /*0338*/ 	.short	0x0100
        /*033a*/ 	.byte	0x07
	.zero		1


	//   ....[36]....
        /*033c*/ 	.word	0x00000c50
        /*0340*/ 	.word	0x000000ff
        /*0344*/ 	.word	0x00000110
        /*0348*/ 	.short	0x0100
        /*034a*/ 	.byte	0x07
	.zero		1


	//   ....[37]....
        /*034c*/ 	.word	0x00000c60
        /*0350*/ 	.word	0x000000ff
        /*0354*/ 	.word	0x00000130
        /*0358*/ 	.short	0x0100
        /*035a*/ 	.byte	0x07
	.zero		1


	//   ....[38]....
        /*035c*/ 	.word	0x00000c70
        /*0360*/ 	.word	0x000000ff
        /*0364*/ 	.word	0x00000118
        /*0368*/ 	.short	0x0100
        /*036a*/ 	.byte	0x07
	.zero		1


	//   ....[39]....
        /*036c*/ 	.word	0x00000c80
        /*0370*/ 	.word	0x000000ff
        /*0374*/ 	.word	0x00000138
        /*0378*/ 	.short	0x0100
        /*037a*/ 	.byte	0x07
	.zero		1


	//   ....[40]....
        /*037c*/ 	.word	0x00000d70
        /*0380*/ 	.word	0x000000ff
        /*0384*/ 	.word	0x00000140
        /*0388*/ 	.short	0x0100
        /*038a*/ 	.byte	0x05
	.zero		1


	//   ....[41]....
        /*038c*/ 	.word	0x00000d80
        /*0390*/ 	.word	0x000000ff
        /*0394*/ 	.word	0x00000150
        /*0398*/ 	.short	0x0100
        /*039a*/ 	.byte	0x05
	.zero		1


	//   ....[42]....
        /*039c*/ 	.word	0x00000d90
        /*03a0*/ 	.word	0x000000ff
        /*03a4*/ 	.word	0x00000148
        /*03a8*/ 	.short	0x0100
        /*03aa*/ 	.byte	0x05
	.zero		1


	//   ....[43]....
        /*03ac*/ 	.word	0x00000da0
        /*03b0*/ 	.word	0x000000ff
        /*03b4*/ 	.word	0x00000158
        /*03b8*/ 	.short	0x0100
        /*03ba*/ 	.byte	0x05
	.zero		1


	//   ....[44]....
        /*03bc*/ 	.word	0x00001670
        /*03c0*/ 	.word	0x00000003
        /*03c4*/ 	.word	0x00000150
        /*03c8*/ 	.short	0x010a
        /*03ca*/ 	.byte	0xff
	.zero		1


	//   ....[45]....
        /*03cc*/ 	.word	0x000016a0
        /*03d0*/ 	.word	0x00000003
        /*03d4*/ 	.word	0x00000140
        /*03d8*/ 	.short	0x0101
        /*03da*/ 	.byte	0xff
	.zero		1


	//   ....[46]....
        /*03dc*/ 	.word	0x00001770
        /*03e0*/ 	.word	0x000000ff
        /*03e4*/ 	.word	0x00000060
        /*03e8*/ 	.short	0x010a
        /*03ea*/ 	.byte	0x05
	.zero		1


	//   ....[47]....
        /*03ec*/ 	.word	0x00001810
        /*03f0*/ 	.word	0x000000ff
        /*03f4*/ 	.word	0x00000060
        /*03f8*/ 	.short	0x010a
        /*03fa*/ 	.byte	0x21
	.zero		1


	//   ....[48]....
        /*03fc*/ 	.word	0x00001960
        /*0400*/ 	.word	0x000000ff
        /*0404*/ 	.word	0x00000060
        /*0408*/ 	.short	0x010a
        /*040a*/ 	.byte	0x08
	.zero		1


	//   ....[49]....
        /*040c*/ 	.word	0x00001a70
        /*0410*/ 	.word	0x000000ff
        /*0414*/ 	.word	0x000000d8
        /*0418*/ 	.short	0x0101
        /*041a*/ 	.byte	0x04
	.zero		1


	//   ....[50]....
        /*041c*/ 	.word	0x00001a90
        /*0420*/ 	.word	0x000000ff
        /*0424*/ 	.word	0x00000060
        /*0428*/ 	.short	0x010a
        /*042a*/ 	.byte	0x05
	.zero		1


	//   ....[51]....
        /*042c*/ 	.word	0x00001b10
        /*0430*/ 	.word	0x000000ff
        /*0434*/ 	.word	0x00000060
        /*0438*/ 	.short	0x010a
        /*043a*/ 	.byte	0x11
	.zero		1


	//   ....[52]....
        /*043c*/ 	.word	0x00001c60
        /*0440*/ 	.word	0x000000ff
        /*0444*/ 	.word	0x00000060
        /*0448*/ 	.short	0x010a
        /*044a*/ 	.byte	0x08
	.zero		1


	//   ....[53]....
        /*044c*/ 	.word	0x00001da0
        /*0450*/ 	.word	0x00000002
        /*0454*/ 	.word	0x000000e0
        /*0458*/ 	.short	0x010a
        /*045a*/ 	.byte	0xff
	.zero		1


	//   ....[54]....
        /*045c*/ 	.word	0x00001e60
        /*0460*/ 	.word	0x00000002
        /*0464*/ 	.word	0x00000000
        /*0468*/ 	.short	0x0101
        /*046a*/ 	.byte	0xff
	.zero		1


	//   ....[55]....
        /*046c*/ 	.word	0x000023c0
        /*0470*/ 	.word	0x000000ff
        /*0474*/ 	.word	0x00000000
        /*0478*/ 	.short	0x010a
        /*047a*/ 	.byte	0x05
	.zero		1


	//   ....[56]....
        /*047c*/ 	.word	0x00002450
        /*0480*/ 	.word	0x000000ff
        /*0484*/ 	.word	0x00000000
        /*0488*/ 	.short	0x010a
        /*048a*/ 	.byte	0x05
	.zero		1


	//   ....[57]....
        /*048c*/ 	.word	0x000024e0
        /*0490*/ 	.word	0x000000ff
        /*0494*/ 	.word	0x00000000
        /*0498*/ 	.short	0x010a
        /*049a*/ 	.byte	0x05
	.zero		1


	//   ....[58]....
        /*049c*/ 	.word	0x00002570
        /*04a0*/ 	.word	0x000000ff
        /*04a4*/ 	.word	0x00000000
        /*04a8*/ 	.short	0x010a
        /*04aa*/ 	.byte	0x05
	.zero		1


	//   ....[59]....
        /*04ac*/ 	.word	0x00002600
        /*04b0*/ 	.word	0x000000ff
        /*04b4*/ 	.word	0x00000000
        /*04b8*/ 	.short	0x010a
        /*04ba*/ 	.byte	0x05
	.zero		1


	//   ....[60]....
        /*04bc*/ 	.word	0x00002690
        /*04c0*/ 	.word	0x000000ff
        /*04c4*/ 	.word	0x00000000
        /*04c8*/ 	.short	0x010a
        /*04ca*/ 	.byte	0x05
	.zero		1


	//   ....[61]....
        /*04cc*/ 	.word	0x00002720
        /*04d0*/ 	.word	0x000000ff
        /*04d4*/ 	.word	0x00000000
        /*04d8*/ 	.short	0x010a
        /*04da*/ 	.byte	0x05
	.zero		1


	//   ....[62]....
        /*04dc*/ 	.word	0x000027b0
        /*04e0*/ 	.word	0x000000ff
        /*04e4*/ 	.word	0x00000000
        /*04e8*/ 	.short	0x010a
        /*04ea*/ 	.byte	0x05
	.zero		1


	//   ....[63]....
        /*04ec*/ 	.word	0x00002840
        /*04f0*/ 	.word	0x000000ff
        /*04f4*/ 	.word	0x00000000
        /*04f8*/ 	.short	0x010a
        /*04fa*/ 	.byte	0x05
	.zero		1


	//   ....[64]....
        /*04fc*/ 	.word	0x000028d0
        /*0500*/ 	.word	0x000000ff
        /*0504*/ 	.word	0x00000000
        /*0508*/ 	.short	0x010a
        /*050a*/ 	.byte	0x05
	.zero		1


	//   ....[65]....
        /*050c*/ 	.word	0x00002960
        /*0510*/ 	.word	0x000000ff
        /*0514*/ 	.word	0x00000000
        /*0518*/ 	.short	0x010a
        /*051a*/ 	.byte	0x05
	.zero		1


	//   ....[66]....
        /*051c*/ 	.word	0x00002a00
        /*0520*/ 	.word	0x00000000
        /*0524*/ 	.word	0x00000000
        /*0528*/ 	.short	0x010a
        /*052a*/ 	.byte	0xff
	.zero		1


	//   ....[67]....
        /*052c*/ 	.word	0x00002b20
        /*0530*/ 	.word	0x00000000
        /*0534*/ 	.word	0x00000140
        /*0538*/ 	.short	0x010a
        /*053a*/ 	.byte	0xff
	.zero		1


	//   ....[68]....
        /*053c*/ 	.word	0x00002b80
        /*0540*/ 	.word	0x00000004
        /*0544*/ 	.word	0x00000000
        /*0548*/ 	.short	0x0101
        /*054a*/ 	.byte	0xff
	.zero		1


	//   ....[69]....
        /*054c*/ 	.word	0x00002ba0
        /*0550*/ 	.word	0x000000ff
        /*0554*/ 	.word	0x000000f0
        /*0558*/ 	.short	0x010a
        /*055a*/ 	.byte	0x05
	.zero		1


	//   ....[70]....
        /*055c*/ 	.word	0x00002cc0
        /*0560*/ 	.word	0x00000000
        /*0564*/ 	.word	0x000000e0
        /*0568*/ 	.short	0x010a
        /*056a*/ 	.byte	0xff
	.zero		1


	//   ....[71]....
        /*056c*/ 	.word	0x00002dd0
        /*0570*/ 	.word	0x00000000
        /*0574*/ 	.word	0x00000000
        /*0578*/ 	.short	0x0101
        /*057a*/ 	.byte	0xff
	.zero		1


	//   ....[72]....
        /*057c*/ 	.word	0x00002e60
        /*0580*/ 	.word	0x000000ff
        /*0584*/ 	.word	0x000000f0
        /*0588*/ 	.short	0x0106
        /*058a*/ 	.byte	0x05
	.zero		1


	//   ....[73]....
        /*058c*/ 	.word	0x00002e80
        /*0590*/ 	.word	0x000000ff
        /*0594*/ 	.word	0x000000f0
        /*0598*/ 	.short	0x010a
        /*059a*/ 	.byte	0x05
	.zero		1


	//   ....[74]....
        /*059c*/ 	.word	0x00002f10
        /*05a0*/ 	.word	0x000000ff
        /*05a4*/ 	.word	0x000000f0
        /*05a8*/ 	.short	0x0106
        /*05aa*/ 	.byte	0x04
	.zero		1


	//   ....[75]....
        /*05ac*/ 	.word	0x00002f50
        /*05b0*/ 	.word	0x00000000
        /*05b4*/ 	.word	0x000000f0
        /*05b8*/ 	.short	0x010a
        /*05ba*/ 	.byte	0xff
	.zero		1


	//   ....[76]....
        /*05bc*/ 	.word	0x00003490
        /*05c0*/ 	.word	0x00000000
        /*05c4*/ 	.word	0x000000e0
        /*05c8*/ 	.short	0x010a
        /*05ca*/ 	.byte	0xff
	.zero		1


	//   ....[77]....
        /*05cc*/ 	.word	0x000035a0
        /*05d0*/ 	.word	0x00000003
        /*05d4*/ 	.word	0x00000000
        /*05d8*/ 	.short	0x0101
        /*05da*/ 	.byte	0xff
	.zero		1


	//   ....[78]....
        /*05dc*/ 	.word	0x000035b0
        /*05e0*/ 	.word	0x000000ff
        /*05e4*/ 	.word	0x00000000
        /*05e8*/ 	.short	0x010a
        /*05ea*/ 	.byte	0x05
	.zero		1


	//   ....[79]....
        /*05ec*/ 	.word	0x00003620
        /*05f0*/ 	.word	0x000000ff
        /*05f4*/ 	.word	0x00000120
        /*05f8*/ 	.short	0x010a
        /*05fa*/ 	.byte	0x0e
	.zero		1


	//   ....[80]....
        /*05fc*/ 	.word	0x000036f0
        /*0600*/ 	.word	0x000000ff
        /*0604*/ 	.word	0x00000000
        /*0608*/ 	.short	0x010a
        /*060a*/ 	.byte	0x07
	.zero		1


	//   ....[81]....
        /*060c*/ 	.word	0x00003820
        /*0610*/ 	.word	0x000000ff
        /*0614*/ 	.word	0x00000000
        /*0618*/ 	.short	0x010a
        /*061a*/ 	.byte	0x13
	.zero		1


	//   ....[82]....
        /*061c*/ 	.word	0x00003ac0
        /*0620*/ 	.word	0x000000ff
        /*0624*/ 	.word	0x00000000
        /*0628*/ 	.short	0x010a
        /*062a*/ 	.byte	0x05
	.zero		1


	//   ....[83]....
        /*062c*/ 	.word	0x00003b50
        /*0630*/ 	.word	0x000000ff
        /*0634*/ 	.word	0x00000000
        /*0638*/ 	.short	0x010a
        /*063a*/ 	.byte	0x05
	.zero		1


	//   ....[84]....
        /*063c*/ 	.word	0x00003be0
        /*0640*/ 	.word	0x000000ff
        /*0644*/ 	.word	0x00000000
        /*0648*/ 	.short	0x010a
        /*064a*/ 	.byte	0x05
	.zero		1


	//   ....[85]....
        /*064c*/ 	.word	0x00003c70
        /*0650*/ 	.word	0x000000ff
        /*0654*/ 	.word	0x00000000
        /*0658*/ 	.short	0x010a
        /*065a*/ 	.byte	0x06
	.zero		1


	//   ....[86]....
        /*065c*/ 	.word	0x000040c0
        /*0660*/ 	.word	0x00000000
        /*0664*/ 	.word	0x000000e0
        /*0668*/ 	.short	0x010a
        /*066a*/ 	.byte	0xff
	.zero		1


	//   ....[87]....
        /*066c*/ 	.word	0x000041b0
        /*0670*/ 	.word	0x00000000
        /*0674*/ 	.word	0x00000000
        /*0678*/ 	.short	0x0101
        /*067a*/ 	.byte	0xff
	.zero		1


	//   ....[88]....
        /*067c*/ 	.word	0x000044d0
        /*0680*/ 	.word	0x000000ff
        /*0684*/ 	.word	0x000000d8
        /*0688*/ 	.short	0x010a
        /*068a*/ 	.byte	0x07
	.zero		1


	//   ....[89]....
        /*068c*/ 	.word	0x00004650
        /*0690*/ 	.word	0x000000ff
        /*0694*/ 	.word	0x000000c8
        /*0698*/ 	.short	0x010a
        /*069a*/ 	.byte	0x07
	.zero		1


	//   ....[90]....
        /*069c*/ 	.word	0x00004b10
        /*06a0*/ 	.word	0x000000ff
        /*06a4*/ 	.word	0x000000c0
        /*06a8*/ 	.short	0x010b
        /*06aa*/ 	.byte	0x07
	.zero		1


	//   ....[91]....
        /*06ac*/ 	.word	0x00004b40
        /*06b0*/ 	.word	0x000000ff
        /*06b4*/ 	.word	0x00000000
        /*06b8*/ 	.short	0x0101
        /*06ba*/ 	.byte	0x25
	.zero		1


	//   ....[92]....
        /*06bc*/ 	.word	0x00004b90
        /*06c0*/ 	.word	0x00000000
        /*06c4*/ 	.word	0x000000c8
        /*06c8*/ 	.short	0x010a
        /*06ca*/ 	.byte	0xff
	.zero		1


	//   ....[93]....
        /*06cc*/ 	.word	0x00004e30
        /*06d0*/ 	.word	0x00000000
        /*06d4*/ 	.word	0x000000e0
        /*06d8*/ 	.short	0x010a
        /*06da*/ 	.byte	0xff
	.zero		1


	//   ....[94]....
        /*06dc*/ 	.word	0x00004f00
        /*06e0*/ 	.word	0x00000000
        /*06e4*/ 	.word	0x00000000
        /*06e8*/ 	.short	0x0101
        /*06ea*/ 	.byte	0xff
	.zero		1


	//   ....[95]....
        /*06ec*/ 	.word	0x000055d0
        /*06f0*/ 	.word	0x000000ff
        /*06f4*/ 	.word	0x000000c0
        /*06f8*/ 	.short	0x010a
        /*06fa*/ 	.byte	0x2c
	.zero		1


	//   ....[96]....
        /*06fc*/ 	.word	0x00005640
        /*0700*/ 	.word	0x000000ff
        /*0704*/ 	.word	0x00000100
        /*0708*/ 	.short	0x010a
        /*070a*/ 	.byte	0x32
	.zero		1


	//   ....[97]....
        /*070c*/ 	.word	0x000056f0
        /*0710*/ 	.word	0x000000ff
        /*0714*/ 	.word	0x000000c0
        /*0718*/ 	.short	0x010a
        /*071a*/ 	.byte	0x2c
	.zero		1


	//   ....[98]....
        /*071c*/ 	.word	0x000058f0
        /*0720*/ 	.word	0x000000ff
        /*0724*/ 	.word	0x00000000
        /*0728*/ 	.short	0x0101
        /*072a*/ 	.byte	0x04
	.zero		1


	//   ....[99]....
        /*072c*/ 	.word	0x00005910
        /*0730*/ 	.word	0x000000ff
        /*0734*/ 	.word	0x00000100
        /*0738*/ 	.short	0x010a
        /*073a*/ 	.byte	0x32
	.zero		1


	//   ....[100]....
        /*073c*/ 	.word	0x00006a40
        /*0740*/ 	.word	0x000000ff
        /*0744*/ 	.word	0x00000000
        /*0748*/ 	.short	0x0101
        /*074a*/ 	.byte	0x05
	.zero		1


	//   ....[101]....
        /*074c*/ 	.word	0x00007000
        /*0750*/ 	.word	0x00000003
        /*0754*/ 	.word	0x00000150
        /*0758*/ 	.short	0x010a
        /*075a*/ 	.byte	0xff
	.zero		1


	//   ....[102]....
        /*075c*/ 	.word	0x00007060
        /*0760*/ 	.word	0x00000002
        /*0764*/ 	.word	0x00000060
        /*0768*/ 	.short	0x010a
        /*076a*/ 	.byte	0xff
	.zero		1


	//   ....[103]....
        /*076c*/ 	.word	0x000070c0
        /*0770*/ 	.word	0x00000002
        /*0774*/ 	.word	0x00000060
        /*0778*/ 	.short	0x010a
        /*077a*/ 	.byte	0xff
	.zero		1


	//   ....[104]....
        /*077c*/ 	.word	0x00007110
        /*0780*/ 	.word	0x00000002
        /*0784*/ 	.word	0x000000e0
        /*0788*/ 	.short	0x010a
        /*078a*/ 	.byte	0xff
	.zero		1


	//   ....[105]....
        /*078c*/ 	.word	0x00007170
        /*0790*/ 	.word	0x00000000
        /*0794*/ 	.word	0x00000000
        /*0798*/ 	.short	0x010a
        /*079a*/ 	.byte	0xff
	.zero		1


	//   ....[106]....
        /*079c*/ 	.word	0x000071d0
        /*07a0*/ 	.word	0x00000000
        /*07a4*/ 	.word	0x00000000
        /*07a8*/ 	.short	0x010a
        /*07aa*/ 	.byte	0xff
	.zero		1


	//   ....[107]....
        /*07ac*/ 	.word	0x00007230
        /*07b0*/ 	.word	0x00000000
        /*07b4*/ 	.word	0x00000000
        /*07b8*/ 	.short	0x010a
        /*07ba*/ 	.byte	0xff
	.zero		1


	//   ....[108]....
        /*07bc*/ 	.word	0x00007290
        /*07c0*/ 	.word	0x00000000
        /*07c4*/ 	.word	0x00000000
        /*07c8*/ 	.short	0x010a
        /*07ca*/ 	.byte	0xff
	.zero		1


	//   ....[109]....
        /*07cc*/ 	.word	0x000072f0
        /*07d0*/ 	.word	0x00000000
        /*07d4*/ 	.word	0x00000000
        /*07d8*/ 	.short	0x010a
        /*07da*/ 	.byte	0xff
	.zero		1


	//   ....[110]....
        /*07dc*/ 	.word	0x00007350
        /*07e0*/ 	.word	0x00000000
        /*07e4*/ 	.word	0x00000000
        /*07e8*/ 	.short	0x010a
        /*07ea*/ 	.byte	0xff
	.zero		1


	//   ....[111]....
        /*07ec*/ 	.word	0x000073b0
        /*07f0*/ 	.word	0x00000000
        /*07f4*/ 	.word	0x00000000
        /*07f8*/ 	.short	0x010a
        /*07fa*/ 	.byte	0xff
	.zero		1


	//   ....[112]....
        /*07fc*/ 	.word	0x00007410
        /*0800*/ 	.word	0x00000000
        /*0804*/ 	.word	0x00000000
        /*0808*/ 	.short	0x010a
        /*080a*/ 	.byte	0xff
	.zero		1


	//   ....[113]....
        /*080c*/ 	.word	0x00007470
        /*0810*/ 	.word	0x00000000
        /*0814*/ 	.word	0x00000000
        /*0818*/ 	.short	0x010a
        /*081a*/ 	.byte	0xff
	.zero		1


	//   ....[114]....
        /*081c*/ 	.word	0x000074d0
        /*0820*/ 	.word	0x00000000
        /*0824*/ 	.word	0x00000000
        /*0828*/ 	.short	0x010a
        /*082a*/ 	.byte	0xff
	.zero		1


	//   ....[115]....
        /*082c*/ 	.word	0x00007530
        /*0830*/ 	.word	0x00000000
        /*0834*/ 	.word	0x00000000
        /*0838*/ 	.short	0x010a
        /*083a*/ 	.byte	0xff
	.zero		1


	//   ....[116]....
        /*083c*/ 	.word	0x00007580
        /*0840*/ 	.word	0x00000000
        /*0844*/ 	.word	0x00000140
        /*0848*/ 	.short	0x010a
        /*084a*/ 	.byte	0xff
	.zero		1


	//   ....[117]....
        /*084c*/ 	.word	0x000075e0
        /*0850*/ 	.word	0x00000000
        /*0854*/ 	.word	0x000000f0
        /*0858*/ 	.short	0x010a
        /*085a*/ 	.byte	0xff
	.zero		1


	//   ....[118]....
        /*085c*/ 	.word	0x00007630
        /*0860*/ 	.word	0x00000000
        /*0864*/ 	.word	0x000000e0
        /*0868*/ 	.short	0x010a
        /*086a*/ 	.byte	0xff
	.zero		1


	//   ....[119]....
        /*086c*/ 	.word	0x00007690
        /*0870*/ 	.word	0x00000000
        /*0874*/ 	.word	0x000000f0
        /*0878*/ 	.short	0x010a
        /*087a*/ 	.byte	0xff
	.zero		1


	//   ....[120]....
        /*087c*/ 	.word	0x000076e0
        /*0880*/ 	.word	0x00000000
        /*0884*/ 	.word	0x000000e0
        /*0888*/ 	.short	0x010a
        /*088a*/ 	.byte	0xff
	.zero		1


	//   ....[121]....
        /*088c*/ 	.word	0x00007740
        /*0890*/ 	.word	0x00000003
        /*0894*/ 	.word	0x00000120
        /*0898*/ 	.short	0x010a
        /*089a*/ 	.byte	0xff
	.zero		1


	//   ....[122]....
        /*089c*/ 	.word	0x000077a0
        /*08a0*/ 	.word	0x00000000
        /*08a4*/ 	.word	0x00000000
        /*08a8*/ 	.short	0x010a
        /*08aa*/ 	.byte	0xff
	.zero		1


	//   ....[123]....
        /*08ac*/ 	.word	0x00007800
        /*08b0*/ 	.word	0x00000000
        /*08b4*/ 	.word	0x00000000
        /*08b8*/ 	.short	0x010a
        /*08ba*/ 	.byte	0xff
	.zero		1


	//   ....[124]....
        /*08bc*/ 	.word	0x00007860
        /*08c0*/ 	.word	0x00000000
        /*08c4*/ 	.word	0x00000000
        /*08c8*/ 	.short	0x010a
        /*08ca*/ 	.byte	0xff
	.zero		1


	//   ....[125]....
        /*08cc*/ 	.word	0x000078c0
        /*08d0*/ 	.word	0x00000000
        /*08d4*/ 	.word	0x00000000
        /*08d8*/ 	.short	0x010a
        /*08da*/ 	.byte	0xff
	.zero		1


	//   ....[126]....
        /*08dc*/ 	.word	0x00007920
        /*08e0*/ 	.word	0x00000000
        /*08e4*/ 	.word	0x00000000
        /*08e8*/ 	.short	0x010a
        /*08ea*/ 	.byte	0xff
	.zero		1


	//   ....[127]....
        /*08ec*/ 	.word	0x00007970
        /*08f0*/ 	.word	0x00000000
        /*08f4*/ 	.word	0x000000e0
        /*08f8*/ 	.short	0x010a
        /*08fa*/ 	.byte	0xff
	.zero		1


	//   ....[128]....
        /*08fc*/ 	.word	0x000079d0
        /*0900*/ 	.word	0x00000000
        /*0904*/ 	.word	0x000000d8
        /*0908*/ 	.short	0x010a
        /*090a*/ 	.byte	0xff
	.zero		1


	//   ....[129]....
        /*090c*/ 	.word	0x00007a30
        /*0910*/ 	.word	0x00000000
        /*0914*/ 	.word	0x000000c8
        /*0918*/ 	.short	0x010a
        /*091a*/ 	.byte	0xff
	.zero		1


	//   ....[130]....
        /*091c*/ 	.word	0x00007a80
        /*0920*/ 	.word	0x00000000
        /*0924*/ 	.word	0x000000e0
        /*0928*/ 	.short	0x010a
        /*092a*/ 	.byte	0xff
	.zero		1


	//   ....[131]....
        /*092c*/ 	.word	0x00007ae0
        /*0930*/ 	.word	0x00000000
        /*0934*/ 	.word	0x000000c0
        /*0938*/ 	.short	0x010a
        /*093a*/ 	.byte	0xff
	.zero		1


	//   ....[132]....
        /*093c*/ 	.word	0x00007b40
        /*0940*/ 	.word	0x00000003
        /*0944*/ 	.word	0x00000100
        /*0948*/ 	.short	0x010a
        /*094a*/ 	.byte	0xff
	.zero		1


	//----- nvinfo : EIATTR_NUM_MBARRIERS
	.align		4
.L_44:
        /*094c*/ 	.byte	0x03, 0x38
        /*094e*/ 	.short	0x002c


	//----- nvinfo : EIATTR_EXIT_INSTR_OFFSETS
	.align		4
        /*0950*/ 	.byte	0x04, 0x1c
        /*0952*/ 	.short	(.L_46 - .L_45)


	//   ....[0]....
.L_45:
        /*0954*/ 	.word	0x00002a30


	//   ....[1]....
        /*0958*/ 	.word	0x00002f20


	//   ....[2]....
        /*095c*/ 	.word	0x00002f80


	//   ....[3]....
        /*0960*/ 	.word	0x00003ed0


	//   ....[4]....
        /*0964*/ 	.word	0x00004bc0


	//   ....[5]....
        /*0968*/ 	.word	0x00004c00


	//   ....[6]....
        /*096c*/ 	.word	0x00006ff0


	//----- nvinfo : EIATTR_MAX_THREADS
	.align		4
.L_46:
        /*0970*/ 	.byte	0x04, 0x05
        /*0972*/ 	.short	(.L_48 - .L_47)
.L_47:
        /*0974*/ 	.word	0x00000100
        /*0978*/ 	.word	0x00000001
        /*097c*/ 	.word	0x00000001


	//----- nvinfo : EIATTR_CRS_STACK_SIZE
	.align		4
.L_48:
        /*0980*/ 	.byte	0x04, 0x1e
        /*0982*/ 	.short	(.L_50 - .L_49)
.L_49:
        /*0984*/ 	.word	0x00000000


	//----- nvinfo : EIATTR_CBANK_PARAM_SIZE
	.align		4
.L_50:
        /*0988*/ 	.byte	0x03, 0x19
        /*098a*/ 	.short	0x0800


	//----- nvinfo : EIATTR_PARAM_CBANK
	.align		4
        /*098c*/ 	.byte	0x04, 0x0a
        /*098e*/ 	.short	(.L_52 - .L_51)
	.align		4
.L_51:
        /*0990*/ 	.word	index@(.nv.constant0._ZN7cutlass13device_kernelINS_4gemm6kernel13GemmUniversalIN4cute5tupleIJiiiiEEENS1_10collective13CollectiveMmaINS1_35MainloopSm100TmaUmmaWarpSpecializedILi12ELi2ELi4ENS5_IJNS4_1CILi1EEESB_SB_EEEEENS5_IJNSA_ILi64EEENSA_ILi80EEENSA_ILi128EEEEEEaNS5_IJlSB_lEEEaSI_NS4_8TiledMMAINS4_8MMA_AtomIJNS4_15SM100_MMA_S8_SSIaaiLi64ELi80ELNS4_4UMMA5MajorE0ELSN_0ELNSM_8SaturateE0EEEEEENS4_6LayoutISC_NS5_IJNSA_ILi0EEESS_SS_EEEEENS5_IJNS4_10UnderscoreESV_SV_EEEEENS4_13SM90_TMA_LOADENS4_14ComposedLayoutINS4_7SwizzleILi3ELi4ELi3EEENS4_18smem_ptr_flag_bitsILi8EEENSR_INS5_IJNSA_ILi8EEESG_EEENS5_IJSG_SB_EEEEEEEvNS4_8identityESY_S18_vS19_EENS_8epilogue10collective18CollectiveEpilogueINS1B_23Sm100TmaWarpSpecializedILi1ELi1ELi40ELb0ELb0EEEJSH_NS5_IJNSR_ISE_SB_EENSR_ISF_SB_EEEEEaSI_aSI_NS1B_6fusion15FusionCallbacksIS1F_NS1J_17LinearCombinationIaiaiLNS_15FloatRoundStyleE2EEESH_S1I_JEEENS4_5SM1004TMEM4LOAD25SM100_TMEM_LOAD_16dp32b8xESY_NSZ_INS10_ILi0ELi4ELi3EEES13_NSR_INS5_IJS14_NSA_ILi16EEEEEENS5_IJS1U_SB_EEEEEEENS4_39AutoVectorizingCopyWithAssumedAlignmentILi128EEENS4_14SM90_TMA_STOREES1Y_S20_S20_EEEvvEEEEvNT_6ParamsE)
        /*0994*/ 	.short	0x0380
        /*0996*/ 	.short	0x0800


	//----- nvinfo : EIATTR_SW_WAR
	.align		4
.L_52:
        /*0998*/ 	.byte	0x04, 0x36
        /*099a*/ 	.short	(.L_54 - .L_53)
.L_53:
        /*099c*/ 	.word	0x00000008
.L_54:


//--------------------- .nv.callgraph             --------------------------
	.section	.nv.callgraph,"",@"SHT_CUDA_CALLGRAPH"
	.align	4
	.sectionentsize	8
	.align		4
        /*0000*/ 	.word	0x00000000
	.align		4
        /*0004*/ 	.word	0xffffffff
	.align		4
        /*0008*/ 	.word	index@(_ZN7cutlass13device_kernelINS_4gemm6kernel13GemmUniversalIN4cute5tupleIJiiiiEEENS1_10collective13CollectiveMmaINS1_35MainloopSm100TmaUmmaWarpSpecializedILi12ELi2ELi4ENS5_IJNS4_1CILi1EEESB_SB_EEEEENS5_IJNSA_ILi64EEENSA_ILi80EEENSA_ILi128EEEEEEaNS5_IJlSB_lEEEaSI_NS4_8TiledMMAINS4_8MMA_AtomIJNS4_15SM100_MMA_S8_SSIaaiLi64ELi80ELNS4_4UMMA5MajorE0ELSN_0ELNSM_8SaturateE0EEEEEENS4_6LayoutISC_NS5_IJNSA_ILi0EEESS_SS_EEEEENS5_IJNS4_10UnderscoreESV_SV_EEEEENS4_13SM90_TMA_LOADENS4_14ComposedLayoutINS4_7SwizzleILi3ELi4ELi3EEENS4_18smem_ptr_flag_bitsILi8EEENSR_INS5_IJNSA_ILi8EEESG_EEENS5_IJSG_SB_EEEEEEEvNS4_8identityESY_S18_vS19_EENS_8epilogue10collective18CollectiveEpilogueINS1B_23Sm100TmaWarpSpecializedILi1ELi1ELi40ELb0ELb0EEEJSH_NS5_IJNSR_ISE_SB_EENSR_ISF_SB_EEEEEaSI_aSI_NS1B_6fusion15FusionCallbacksIS1F_NS1J_17LinearCombinationIaiaiLNS_15FloatRoundStyleE2EEESH_S1I_JEEENS4_5SM1004TMEM4LOAD25SM100_TMEM_LOAD_16dp32b8xESY_NSZ_INS10_ILi0ELi4ELi3EEES13_NSR_INS5_IJS14_NSA_ILi16EEEEEENS5_IJS1U_SB_EEEEEEENS4_39AutoVectorizingCopyWithAssumedAlignmentILi128EEENS4_14SM90_TMA_STOREES1Y_S20_S20_EEEvvEEEEvNT_6ParamsE)
	.align		4
        /*000c*/ 	.word	index@(__assertfail)
	.align		4
        /*0010*/ 	.word	0x00000000
	.align		4
        /*0014*/ 	.word	0xfffffffe
	.align		4
        /*0018*/ 	.word	0x00000000
	.align		4
        /*001c*/ 	.word	0xfffffffd
	.align		4
        /*0020*/ 	.word	0x00000000
	.align		4
        /*0024*/ 	.word	0xfffffffc


//--------------------- .nv.constant4             --------------------------
	.section	.nv.constant4,"a",@progbits
	.align	8
	.align		8
.nv.constant4:
        /*0000*/ 	.dword	__assertfail
	.align		8
        /*0008*/ 	.dword	__unnamed_1
	.align		8
        /*0010*/ 	.dword	_ZN40_INTERNAL_466b3098_4_k_cu_006e76cb_369344cuda3std3__45__cpo5beginE
	.align		8
        /*0018*/ 	.dword	_ZN40_INTERNAL_466b3098_4_k_cu_006e76cb_369344cuda3std3__45__cpo3endE
	.align		8
        /*0020*/ 	.dword	_ZN40_INTERNAL_466b3098_4_k_cu_006e76cb_369344cuda3std3__45__cpo6cbeginE
	.align		8
        /*0028*/ 	.dword	_ZN40_INTERNAL_466b3098_4_k_cu_006e76cb_369344cuda3std3__45__cpo4cendE
	.align		8
        /*0030*/ 	.dword	_ZN40_INTERNAL_466b3098_4_k_cu_006e76cb_369344cuda3std3__442_GLOBAL__N__466b3098_4_k_cu_006e76cb_369346ignoreE
	.align		8
        /*0038*/ 	.dword	_ZN40_INTERNAL_466b3098_4_k_cu_006e76cb_369344cuda3std3__419piecewise_constructE
	.align		8
        /*0040*/ 	.dword	_ZN40_INTERNAL_466b3098_4_k_cu_006e76cb_369344cuda3std3__48in_placeE
	.align		8
        /*0048*/ 	.dword	_ZN40_INTERNAL_466b3098_4_k_cu_006e76cb_369344cuda3std6ranges3__45__cpo4swapE
	.align		8
        /*0050*/ 	.dword	_ZN40_INTERNAL_466b3098_4_k_cu_006e76cb_369344cuda3std6ranges3__45__cpo9iter_moveE
	.align		8
        /*0058*/ 	.dword	_ZN40_INTERNAL_466b3098_4_k_cu_006e76cb_369344cute7productE
	.align		8
        /*0060*/ 	.dword	_ZN40_INTERNAL_466b3098_4_k_cu_006e76cb_369344cute1_E
	.align		8
        /*0068*/ 	.dword	$str$25
	.align		8
        /*0070*/ 	.dword	$str$26


//--------------------- .text._ZN7cutlass13device_kernelINS_4gemm6kernel13GemmUniversalIN4cute5tupleIJiiiiEEENS1_10collective13CollectiveMmaINS1_35MainloopSm100TmaUmmaWarpSpecializedILi12ELi2ELi4ENS5_IJNS4_1CILi1EEESB_SB_EEEEENS5_IJNSA_ILi64EEENSA_ILi80EEENSA_ILi128EEEEEEaNS5_IJlSB_lEEEaSI_NS4_8TiledMMAINS4_8MMA_AtomIJNS4_15SM100_MMA_S8_SSIaaiLi64ELi80ELNS4_4UMMA5MajorE0ELSN_0ELNSM_8SaturateE0EEEEEENS4_6LayoutISC_NS5_IJNSA_ILi0EEESS_SS_EEEEENS5_IJNS4_10UnderscoreESV_SV_EEEEENS4_13SM90_TMA_LOADENS4_14ComposedLayoutINS4_7SwizzleILi3ELi4ELi3EEENS4_18smem_ptr_flag_bitsILi8EEENSR_INS5_IJNSA_ILi8EEESG_EEENS5_IJSG_SB_EEEEEEEvNS4_8identityESY_S18_vS19_EENS_8epilogue10collective18CollectiveEpilogueINS1B_23Sm100TmaWarpSpecializedILi1ELi1ELi40ELb0ELb0EEEJSH_NS5_IJNSR_ISE_SB_EENSR_ISF_SB_EEEEEaSI_aSI_NS1B_6fusion15FusionCallbacksIS1F_NS1J_17LinearCombinationIaiaiLNS_15FloatRoundStyleE2EEESH_S1I_JEEENS4_5SM1004TMEM4LOAD25SM100_TMEM_LOAD_16dp32b8xESY_NSZ_INS10_ILi0ELi4ELi3EEES13_NSR_INS5_IJS14_NSA_ILi16EEEEEENS5_IJS1U_SB_EEEEEEENS4_39AutoVectorizingCopyWithAssumedAlignmentILi128EEENS4_14SM90_TMA_STOREES1Y_S20_S20_EEEvvEEEEvNT_6ParamsE --------------------------
	.section	.text._ZN7cutlass13device_kernelINS_4gemm6kernel13GemmUniversalIN4cute5tupleIJiiiiEEENS1_10collective13CollectiveMmaINS1_35MainloopSm100TmaUmmaWarpSpecializedILi12ELi2ELi4ENS5_IJNS4_1CILi1EEESB_SB_EEEEENS5_IJNSA_ILi64EEENSA_ILi80EEENSA_ILi128EEEEEEaNS5_IJlSB_lEEEaSI_NS4_8TiledMMAINS4_8MMA_AtomIJNS4_15SM100_MMA_S8_SSIaaiLi64ELi80ELNS4_4UMMA5MajorE0ELSN_0ELNSM_8SaturateE0EEEEEENS4_6LayoutISC_NS5_IJNSA_ILi0EEESS_SS_EEEEENS5_IJNS4_10UnderscoreESV_SV_EEEEENS4_13SM90_TMA_LOADENS4_14ComposedLayoutINS4_7SwizzleILi3ELi4ELi3EEENS4_18smem_ptr_flag_bitsILi8EEENSR_INS5_IJNSA_ILi8EEESG_EEENS5_IJSG_SB_EEEEEEEvNS4_8identityESY_S18_vS19_EENS_8epilogue10collective18CollectiveEpilogueINS1B_23Sm100TmaWarpSpecializedILi1ELi1ELi40ELb0ELb0EEEJSH_NS5_IJNSR_ISE_SB_EENSR_ISF_SB_EEEEEaSI_aSI_NS1B_6fusion15FusionCallbacksIS1F_NS1J_17LinearCombinationIaiaiLNS_15FloatRoundStyleE2EEESH_S1I_JEEENS4_5SM1004TMEM4LOAD25SM100_TMEM_LOAD_16dp32b8xESY_NSZ_INS10_ILi0ELi4ELi3EEES13_NSR_INS5_IJS14_NSA_ILi16EEEEEENS5_IJS1U_SB_EEEEEEENS4_39AutoVectorizingCopyWithAssumedAlignmentILi128EEENS4_14SM90_TMA_STOREES1Y_S20_S20_EEEvvEEEEvNT_6ParamsE,"ax",@progbits
	.align	128
.text._ZN7cutlass13device_kernelINS_4gemm6kernel13GemmUniversalIN4cute5tupleIJiiiiEEENS1_10collective13CollectiveMmaINS1_35MainloopSm100TmaUmmaWarpSpecializedILi12ELi2ELi4ENS5_IJNS4_1CILi1EEESB_SB_EEEEENS5_IJNSA_ILi64EEENSA_ILi80EEENSA_ILi128EEEEEEaNS5_IJlSB_lEEEaSI_NS4_8TiledMMAINS4_8MMA_AtomIJNS4_15SM100_MMA_S8_SSIaaiLi64ELi80ELNS4_4UMMA5MajorE0ELSN_0ELNSM_8SaturateE0EEEEEENS4_6LayoutISC_NS5_IJNSA_ILi0EEESS_SS_EEEEENS5_IJNS4_10UnderscoreESV_SV_EEEEENS4_13SM90_TMA_LOADENS4_14ComposedLayoutINS4_7SwizzleILi3ELi4ELi3EEENS4_18smem_ptr_flag_bitsILi8EEENSR_INS5_IJNSA_ILi8EEESG_EEENS5_IJSG_SB_EEEEEEEvNS4_8identityESY_S18_vS19_EENS_8epilogue10collective18CollectiveEpilogueINS1B_23Sm100TmaWarpSpecializedILi1ELi1ELi40ELb0ELb0EEEJSH_NS5_IJNSR_ISE_SB_EENSR_ISF_SB_EEEEEaSI_aSI_NS1B_6fusion15FusionCallbacksIS1F_NS1J_17LinearCombinationIaiaiLNS_15FloatRoundStyleE2EEESH_S1I_JEEENS4_5SM1004TMEM4LOAD25SM100_TMEM_LOAD_16dp32b8xESY_NSZ_INS10_ILi0ELi4ELi3EEES13_NSR_INS5_IJS14_NSA_ILi16EEEEEENS5_IJS1U_SB_EEEEEEENS4_39AutoVectorizingCopyWithAssumedAlignmentILi128EEENS4_14SM90_TMA_STOREES1Y_S20_S20_EEEvvEEEEvNT_6ParamsE:
        .type           _ZN7cutlass13device_kernelINS_4gemm6kernel13GemmUniversalIN4cute5tupleIJiiiiEEENS1_10collective13CollectiveMmaINS1_35MainloopSm100TmaUmmaWarpSpecializedILi12ELi2ELi4ENS5_IJNS4_1CILi1EEESB_SB_EEEEENS5_IJNSA_ILi64EEENSA_ILi80EEENSA_ILi128EEEEEEaNS5_IJlSB_lEEEaSI_NS4_8TiledMMAINS4_8MMA_AtomIJNS4_15SM100_MMA_S8_SSIaaiLi64ELi80ELNS4_4UMMA5MajorE0ELSN_0ELNSM_8SaturateE0EEEEEENS4_6LayoutISC_NS5_IJNSA_ILi0EEESS_SS_EEEEENS5_IJNS4_10UnderscoreESV_SV_EEEEENS4_13SM90_TMA_LOADENS4_14ComposedLayoutINS4_7SwizzleILi3ELi4ELi3EEENS4_18smem_ptr_flag_bitsILi8EEENSR_INS5_IJNSA_ILi8EEESG_EEENS5_IJSG_SB_EEEEEEEvNS4_8identityESY_S18_vS19_EENS_8epilogue10collective18CollectiveEpilogueINS1B_23Sm100TmaWarpSpecializedILi1ELi1ELi40ELb0ELb0EEEJSH_NS5_IJNSR_ISE_SB_EENSR_ISF_SB_EEEEEaSI_aSI_NS1B_6fusion15FusionCallbacksIS1F_NS1J_17LinearCombinationIaiaiLNS_15FloatRoundStyleE2EEESH_S1I_JEEENS4_5SM1004TMEM4LOAD25SM100_TMEM_LOAD_16dp32b8xESY_NSZ_INS10_ILi0ELi4ELi3EEES13_NSR_INS5_IJS14_NSA_ILi16EEEEEENS5_IJS1U_SB_EEEEEEENS4_39AutoVectorizingCopyWithAssumedAlignmentILi128EEENS4_14SM90_TMA_STOREES1Y_S20_S20_EEEvvEEEEvNT_6ParamsE,@function
        .size           _ZN7cutlass13device_kernelINS_4gemm6kernel13GemmUniversalIN4cute5tupleIJiiiiEEENS1_10collective13CollectiveMmaINS1_35MainloopSm100TmaUmmaWarpSpecializedILi12ELi2ELi4ENS5_IJNS4_1CILi1EEESB_SB_EEEEENS5_IJNSA_ILi64EEENSA_ILi80EEENSA_ILi128EEEEEEaNS5_IJlSB_lEEEaSI_NS4_8TiledMMAINS4_8MMA_AtomIJNS4_15SM100_MMA_S8_SSIaaiLi64ELi80ELNS4_4UMMA5MajorE0ELSN_0ELNSM_8SaturateE0EEEEEENS4_6LayoutISC_NS5_IJNSA_ILi0EEESS_SS_EEEEENS5_IJNS4_10UnderscoreESV_SV_EEEEENS4_13SM90_TMA_LOADENS4_14ComposedLayoutINS4_7SwizzleILi3ELi4ELi3EEENS4_18smem_ptr_flag_bitsILi8EEENSR_INS5_IJNSA_ILi8EEESG_EEENS5_IJSG_SB_EEEEEEEvNS4_8identityESY_S18_vS19_EENS_8epilogue10collective18CollectiveEpilogueINS1B_23Sm100TmaWarpSpecializedILi1ELi1ELi40ELb0ELb0EEEJSH_NS5_IJNSR_ISE_SB_EENSR_ISF_SB_EEEEEaSI_aSI_NS1B_6fusion15FusionCallbacksIS1F_NS1J_17LinearCombinationIaiaiLNS_15FloatRoundStyleE2EEESH_S1I_JEEENS4_5SM1004TMEM4LOAD25SM100_TMEM_LOAD_16dp32b8xESY_NSZ_INS10_ILi0ELi4ELi3EEES13_NSR_INS5_IJS14_NSA_ILi16EEEEEENS5_IJS1U_SB_EEEEEEENS4_39AutoVectorizingCopyWithAssumedAlignmentILi128EEENS4_14SM90_TMA_STOREES1Y_S20_S20_EEEvvEEEEvNT_6ParamsE,(.L_x_154 - _ZN7cutlass13device_kernelINS_4gemm6kernel13GemmUniversalIN4cute5tupleIJiiiiEEENS1_10collective13CollectiveMmaINS1_35MainloopSm100TmaUmmaWarpSpecializedILi12ELi2ELi4ENS5_IJNS4_1CILi1EEESB_SB_EEEEENS5_IJNSA_ILi64EEENSA_ILi80EEENSA_ILi128EEEEEEaNS5_IJlSB_lEEEaSI_NS4_8TiledMMAINS4_8MMA_AtomIJNS4_15SM100_MMA_S8_SSIaaiLi64ELi80ELNS4_4UMMA5MajorE0ELSN_0ELNSM_8SaturateE0EEEEEENS4_6LayoutISC_NS5_IJNSA_ILi0EEESS_SS_EEEEENS5_IJNS4_10UnderscoreESV_SV_EEEEENS4_13SM90_TMA_LOADENS4_14ComposedLayoutINS4_7SwizzleILi3ELi4ELi3EEENS4_18smem_ptr_flag_bitsILi8EEENSR_INS5_IJNSA_ILi8EEESG_EEENS5_IJSG_SB_EEEEEEEvNS4_8identityESY_S18_vS19_EENS_8epilogue10collective18CollectiveEpilogueINS1B_23Sm100TmaWarpSpecializedILi1ELi1ELi40ELb0ELb0EEEJSH_NS5_IJNSR_ISE_SB_EENSR_ISF_SB_EEEEEaSI_aSI_NS1B_6fusion15FusionCallbacksIS1F_NS1J_17LinearCombinationIaiaiLNS_15FloatRoundStyleE2EEESH_S1I_JEEENS4_5SM1004TMEM4LOAD25SM100_TMEM_LOAD_16dp32b8xESY_NSZ_INS10_ILi0ELi4ELi3EEES13_NSR_INS5_IJS14_NSA_ILi16EEEEEENS5_IJS1U_SB_EEEEEEENS4_39AutoVectorizingCopyWithAssumedAlignmentILi128EEENS4_14SM90_TMA_STOREES1Y_S20_S20_EEEvvEEEEvNT_6ParamsE)
        .other          _ZN7cutlass13device_kernelINS_4gemm6kernel13GemmUniversalIN4cute5tupleIJiiiiEEENS1_10collective13CollectiveMmaINS1_35MainloopSm100TmaUmmaWarpSpecializedILi12ELi2ELi4ENS5_IJNS4_1CILi1EEESB_SB_EEEEENS5_IJNSA_ILi64EEENSA_ILi80EEENSA_ILi128EEEEEEaNS5_IJlSB_lEEEaSI_NS4_8TiledMMAINS4_8MMA_AtomIJNS4_15SM100_MMA_S8_SSIaaiLi64ELi80ELNS4_4UMMA5MajorE0ELSN_0ELNSM_8SaturateE0EEEEEENS4_6LayoutISC_NS5_IJNSA_ILi0EEESS_SS_EEEEENS5_IJNS4_10UnderscoreESV_SV_EEEEENS4_13SM90_TMA_LOADENS4_14ComposedLayoutINS4_7SwizzleILi3ELi4ELi3EEENS4_18smem_ptr_flag_bitsILi8EEENSR_INS5_IJNSA_ILi8EEESG_EEENS5_IJSG_SB_EEEEEEEvNS4_8identityESY_S18_vS19_EENS_8epilogue10collective18CollectiveEpilogueINS1B_23Sm100TmaWarpSpecializedILi1ELi1ELi40ELb0ELb0EEEJSH_NS5_IJNSR_ISE_SB_EENSR_ISF_SB_EEEEEaSI_aSI_NS1B_6fusion15FusionCallbacksIS1F_NS1J_17LinearCombinationIaiaiLNS_15FloatRoundStyleE2EEESH_S1I_JEEENS4_5SM1004TMEM4LOAD25SM100_TMEM_LOAD_16dp32b8xESY_NSZ_INS10_ILi0ELi4ELi3EEES13_NSR_INS5_IJS14_NSA_ILi16EEEEEENS5_IJS1U_SB_EEEEEEENS4_39AutoVectorizingCopyWithAssumedAlignmentILi128EEENS4_14SM90_TMA_STOREES1Y_S20_S20_EEEvvEEEEvNT_6ParamsE,@"STO_CUDA_ENTRY STV_DEFAULT"
_ZN7cutlass13device_kernelINS_4gemm6kernel13GemmUniversalIN4cute5tupleIJiiiiEEENS1_10collective13CollectiveMmaINS1_35MainloopSm100TmaUmmaWarpSpecializedILi12ELi2ELi4ENS5_IJNS4_1CILi1EEESB_SB_EEEEENS5_IJNSA_ILi64EEENSA_ILi80EEENSA_ILi128EEEEEEaNS5_IJlSB_lEEEaSI_NS4_8TiledMMAINS4_8MMA_AtomIJNS4_15SM100_MMA_S8_SSIaaiLi64ELi80ELNS4_4UMMA5MajorE0ELSN_0ELNSM_8SaturateE0EEEEEENS4_6LayoutISC_NS5_IJNSA_ILi0EEESS_SS_EEEEENS5_IJNS4_10UnderscoreESV_SV_EEEEENS4_13SM90_TMA_LOADENS4_14ComposedLayoutINS4_7SwizzleILi3ELi4ELi3EEENS4_18smem_ptr_flag_bitsILi8EEENSR_INS5_IJNSA_ILi8EEESG_EEENS5_IJSG_SB_EEEEEEEvNS4_8identityESY_S18_vS19_EENS_8epilogue10collective18CollectiveEpilogueINS1B_23Sm100TmaWarpSpecializedILi1ELi1ELi40ELb0ELb0EEEJSH_NS5_IJNSR_ISE_SB_EENSR_ISF_SB_EEEEEaSI_aSI_NS1B_6fusion15FusionCallbacksIS1F_NS1J_17LinearCombinationIaiaiLNS_15FloatRoundStyleE2EEESH_S1I_JEEENS4_5SM1004TMEM4LOAD25SM100_TMEM_LOAD_16dp32b8xESY_NSZ_INS10_ILi0ELi4ELi3EEES13_NSR_INS5_IJS14_NSA_ILi16EEEEEENS5_IJS1U_SB_EEEEEEENS4_39AutoVectorizingCopyWithAssumedAlignmentILi128EEENS4_14SM90_TMA_STOREES1Y_S20_S20_EEEvvEEEEvNT_6ParamsE:
[----:B------:R-:W1:Y:S01]  /*0000*/  LDC R1, c[0x0][0x37c] ;  /* 0x0000df00ff017b82 */ /* 0x000e620000000800 */
[----:B------:R-:W2:Y:S01]  /*0010*/  S2R R113, SR_TID.X ;  /* 0x0000000000717919 */ /* 0x000ea20000002100 */
[----:B------:R-:W3:Y:S01]  /*0020*/  LDCU.64 UR4, c[0x0][0x890] ;  /* 0x00011200ff0477ac */ /* 0x000ee20008000a00 */
[----:B------:R-:W-:Y:S02]  /*0030*/  PRMT R102, RZ, 0x7610, R102 ;  /* 0x00007610ff667816 */ /* 0x000fe40000000066 */
[----:B------:R-:W-:Y:S01]  /*0040*/  ELECT P5, URZ, PT ;  /* 0x0000000000ff782f */ /* 0x000fe200038a0000 */
[----:B------:R-:W4:Y:S01]  /*0050*/  LDCU.64 UR46, c[0x0][0x358] ;  /* 0x00006b00ff2e77ac */ /* 0x000f220008000a00 */
[----:B---3--:R-:W-:-:S04]  /*0060*/  UISETP.NE.U32.AND UP0, UPT, UR4, URZ, UPT ;  /* 0x000000ff0400728c */ /* 0x008fc8000bf05070 */
[----:B------:R-:W-:Y:S01]  /*0070*/  UISETP.NE.AND.EX UP0, UPT, UR5, URZ, UPT, UP0 ;  /* 0x000000ff0500728c */ /* 0x000fe2000bf05300 */
[----:B--2---:R-:W-:-:S05]  /*0080*/  SHF.R.U32.HI R108, RZ, 0x5, R113 ;  /* 0x00000005ff6c7819 */ /* 0x004fca0000011671 */
[----:B------:R-:W2:Y:S02]  /*0090*/  SHFL.IDX PT, R0, R108, RZ, 0x1f ;  /* 0x00001fff6c007589 */ /* 0x000ea400000e0000 */
[----:B--2---:R-:W-:Y:S01]  /*00a0*/  R2UR UR8, R0 ;  /* 0x00000000000872ca */ /* 0x004fe200000e0000 */
[----:B-1--4-:R-:W-:-:S14]  /*00b0*/  BRA.U UP0, `(.L_x_0) ;  /* 0x00000001002c7547 */ /* 0x012fdc000b800000 */
[----:B------:R-:W1:Y:S02]  /*00c0*/  LDCU.64 UR6, c[0x0][0x888] ;  /* 0x00011100ff0677ac */ /* 0x000e640008000a00 */
[----:B-1----:R-:W-:-:S04]  /*00d0*/  UISETP.NE.U32.AND UP0, UPT, UR6, URZ, UPT ;  /* 0x000000ff0600728c */ /* 0x002fc8000bf05070 */
[----:B------:R-:W-:-:S09]  /*00e0*/  UISETP.NE.AND.EX UP0, UPT, UR7, URZ, UPT, UP0 ;  /* 0x000000ff0700728c */ /* 0x000fd2000bf05300 */
[----:B------:R-:W-:Y:S05]  /*00f0*/  BRA.U !UP0, `(.L_x_1) ;  /* 0x0000000108147547 */ /* 0x000fea000b800000 */
[----:B------:R-:W1:Y:S02]  /*0100*/  LDC.64 R2, c[0x0][0x888] ;  /* 0x00022200ff027b82 */ /* 0x000e640000000a00 */
[----:B-1----:R-:W2:Y:S01]  /*0110*/  LDG.E R0, desc[UR46][R2.64] ;  /* 0x0000002e02007981 */ /* 0x002ea2000c1e1900 */
[----:B------:R-:W-:Y:S01]  /*0120*/  HFMA2 R102, -RZ, RZ, 0, 5.9604644775390625e-08 ;  /* 0x00000001ff667431 */ /* 0x000fe200000001ff */
[----:B--2---:R-:W-:Y:S01]  /*0130*/  R2UR UR39, R0 ;  /* 0x00000000002772ca */ /* 0x004fe200000e0000 */
[----:B------:R-:W-:Y:S05]  /*0140*/  BRA `(.L_x_0) ;  /* 0x0000000000087947 */ /* 0x000fea0003800000 */
.L_x_1:
[----:B------:R-:W-:Y:S01]  /*0150*/  HFMA2 R102, -RZ, RZ, 0, 5.9604644775390625e-08 ;  /* 0x00000001ff667431 */ /* 0x000fe200000001ff */
[----:B------:R-:W1:Y:S02]  /*0160*/  LDCU UR39, c[0x0][0x880] ;  /* 0x00011000ff2777ac */ /* 0x000e640008000800 */
.L_x_0:
[----:B------:R-:W2:Y:S02]  /*0170*/  LDCU.64 UR6, c[0x0][0x8b0] ;  /* 0x00011600ff0677ac */ /* 0x000ea40008000a00 */
[----:B--2---:R-:W-:-:S04]  /*0180*/  UISETP.NE.U32.AND UP0, UPT, UR6, URZ, UPT ;  /* 0x000000ff0600728c */ /* 0x004fc8000bf05070 */
[----:B------:R-:W-:-:S09]  /*0190*/  UISETP.NE.AND.EX UP0, UPT, UR7, URZ, UPT, UP0 ;  /* 0x000000ff0700728c */ /* 0x000fd2000bf05300 */
[----:B------:R-:W-:Y:S05]  /*01a0*/  BRA.U UP0, `(.L_x_2) ;  /* 0x0000000100207547 */ /* 0x000fea000b800000 */
[----:B------:R-:W2:Y:S02]  /*01b0*/  LDCU.64 UR6, c[0x0][0x8a8] ;  /* 0x00011500ff0677ac */ /* 0x000ea40008000a00 */
[----:B--2---:R-:W-:-:S04]  /*01c0*/  UISETP.NE.U32.AND UP0, UPT, UR6, URZ, UPT ;  /* 0x000000ff0600728c */ /* 0x004fc8000bf05070 */
[----:B------:R-:W-:-:S09]  /*01d0*/  UISETP.NE.AND.EX UP0, UPT, UR7, URZ, UPT, UP0 ;  /* 0x000000ff0700728c */ /* 0x000fd2000bf05300 */
[----:B------:R-:W-:Y:S05]  /*01e0*/  BRA.U !UP0, `(.L_x_3) ;  /* 0x00000001080c7547 */ /* 0x000fea000b800000 */
[----:B------:R-:W2:Y:S02]  /*01f0*/  LDC.64 R58, c[0x0][0x8a8] ;  /* 0x00022a00ff3a7b82 */ /* 0x000ea40000000a00 */
[----:B--2---:R2:W5:Y:S01]  /*0200*/  LDG.E R58, desc[UR46][R58.64] ;  /* 0x0000002e3a3a7981 */ /* 0x004562000c1e1900 */
[----:B------:R-:W-:Y:S05]  /*0210*/  BRA `(.L_x_2) ;  /* 0x0000000000047947 */ /* 0x000fea0003800000 */
.L_x_3:
[----:B------:R-:W3:Y:S02]  /*0220*/  LDC R58, c[0x0][0x8a0] ;  /* 0x00022800ff3a7b82 */ /* 0x000ee40000000800 */
.L_x_2:
[----:B------:R-:W-:Y:S01]  /*0230*/  IMAD.U32 R0, RZ, RZ, UR8 ;  /* 0x00000008ff007e24 */ /* 0x000fe2000f8e00ff */
[----:B------:R-:W-:Y:S04]  /*0240*/  BSSY.RECONVERGENT B0, `(.L_x_4) ;  /* 0x000000c000007945 */ /* 0x000fe80003800200 */
[C---:B------:R-:W-:Y:S02]  /*0250*/  ISETP.NE.OR P1, PT, R0.reuse, 0x1, !P5 ;  /* 0x000000010000780c */ /* 0x040fe40006f25670 */
[----:B------:R-:W-:-:S11]  /*0260*/  ISETP.NE.OR P0, PT, R0, 0x3, !P5 ;  /* 0x000000030000780c */ /* 0x000fd60006f05670 */
[----:B------:R-:W-:Y:S05]  /*0270*/  @P1 BRA `(.L_x_5) ;  /* 0x0000000000201947 */ /* 0x000fea0003800000 */
[----:B------:R-:W4:Y:S02]  /*0280*/  LDCU.64 UR6, c[0x0][0x348] ;  /* 0x00006900ff0677ac */ /* 0x000f240008000a00 */
[----:B----4-:R-:W-:Y:S02]  /*0290*/  UIADD3 UR10, UP1, UPT, UR6, 0x80, URZ ;  /* 0x00000080060a7890 */ /* 0x010fe4000ff3e0ff */
[----:B------:R-:W-:Y:S02]  /*02a0*/  UIADD3 UR6, UP0, UPT, UR6, 0x180, URZ ;  /* 0x0000018006067890 */ /* 0x000fe4000ff1e0ff */
[----:B------:R-:W-:Y:S02]  /*02b0*/  UIADD3.X UR11, UPT, UPT, URZ, UR7, URZ, UP1, !UPT ;  /* 0x00000007ff0b7290 */ /* 0x000fe40008ffe4ff */
[----:B------:R-:W-:-:S07]  /*02c0*/  UIADD3.X UR7, UPT, UPT, URZ, UR7, URZ, UP0, !UPT ;  /* 0x00000007ff077290 */ /* 0x000fce00087fe4ff */
[----:B------:R4:W-:Y:S02]  /*02d0*/  UTMACCTL.PF [UR10] ;  /* 0x000000000a0079b9 */ /* 0x0009e40008040000 */
[----:B------:R4:W-:Y:S02]  /*02e0*/  UTMACCTL.PF [UR6] ;  /* 0x00000000060079b9 */ /* 0x0009e40008040000 */
[----:B----4-:R-:W-:Y:S01]  /*02f0*/  NOP ;  /* 0x0000000000007918 */ /* 0x010fe20000000000 */
.L_x_5:
[----:B-1----:R-:W-:Y:S05]  /*0300*/  BSYNC.RECONVERGENT B0 ;  /* 0x0000000000007941 */ /* 0x002fea0003800200 */
.L_x_4:
[----:B------:R-:W-:Y:S04]  /*0310*/  BSSY.RECONVERGENT B0, `(.L_x_6) ;  /* 0x000000a000007945 */ /* 0x000fe80003800200 */
[----:B------:R-:W-:Y:S05]  /*0320*/  @P0 BRA `(.L_x_7) ;  /* 0x0000000000200947 */ /* 0x000fea0003800000 */
[----:B------:R-:W1:Y:S02]  /*0330*/  LDCU.64 UR6, c[0x0][0x348] ;  /* 0x00006900ff0677ac */ /* 0x000e640008000a00 */
[----:B-1----:R-:W-:Y:S02]  /*0340*/  UIADD3 UR10, UP1, UPT, UR6, 0x580, URZ ;  /* 0x00000580060a7890 */ /* 0x002fe4000ff3e0ff */
[----:B------:R-:W-:Y:S02]  /*0350*/  UIADD3 UR6, UP0, UPT, UR6, 0x680, URZ ;  /* 0x0000068006067890 */ /* 0x000fe4000ff1e0ff */
[----:B------:R-:W-:Y:S02]  /*0360*/  UIADD3.X UR11, UPT, UPT, URZ, UR7, URZ, UP1, !UPT ;  /* 0x00000007ff0b7290 */ /* 0x000fe40008ffe4ff */
[----:B------:R-:W-:-:S07]  /*0370*/  UIADD3.X UR7, UPT, UPT, URZ, UR7, URZ, UP0, !UPT ;  /* 0x00000007ff077290 */ /* 0x000fce00087fe4ff */
[----:B------:R1:W-:Y:S02]  /*0380*/  UTMACCTL.PF [UR10] ;  /* 0x000000000a0079b9 */ /* 0x0003e40008040000 */
[----:B------:R1:W-:Y:S02]  /*0390*/  UTMACCTL.PF [UR6] ;  /* 0x00000000060079b9 */ /* 0x0003e40008040000 */
[----:B-1----:R-:W-:Y:S01]  /*03a0*/  NOP ;  /* 0x0000000000007918 */ /* 0x002fe20000000000 */
.L_x_7:
[----:B------:R-:W-:Y:S05]  /*03b0*/  BSYNC.RECONVERGENT B0 ;  /* 0x0000000000007941 */ /* 0x000fea0003800200 */
.L_x_6:
[----:B------:R-:W1:Y:S01]  /*03c0*/  LDCU.64 UR6, c[0x0][0x888] ;  /* 0x00011100ff0677ac */ /* 0x000e620008000a00 */
[----:B------:R-:W-:Y:S02]  /*03d0*/  UISETP.EQ.U32.AND UP1, UPT, UR4, URZ, UPT ;  /* 0x000000ff0400728c */ /* 0x000fe4000bf22070 */
[----:B------:R-:W-:Y:S02]  /*03e0*/  UPLOP3.LUT UP2, UPT, UPT, UPT, UPT, 0x80, 0x8 ;  /* 0x000000000008789c */ /* 0x000fe40003f4f070 */
[----:B-1----:R-:W-:-:S04]  /*03f0*/  UISETP.NE.U32.AND UP0, UPT, UR6, URZ, UPT ;  /* 0x000000ff0600728c */ /* 0x002fc8000bf05070 */
[----:B------:R-:W-:-:S04]  /*0400*/  UISETP.NE.AND.EX UP0, UPT, UR7, URZ, UPT, UP0 ;  /* 0x000000ff0700728c */ /* 0x000fc8000bf05300 */
[----:B------:R-:W-:-:S04]  /*0410*/  UISETP.EQ.OR.EX UP3, UPT, UR5, URZ, !UP0, UP1 ;  /* 0x000000ff0500728c */ /* 0x000fc8000c762710 */
[----:B------:R-:W-:-:S05]  /*0420*/  UP2UR UR45, UPR, URZ, 0x8 ;  /* 0x00000008ff2d7883 */ /* 0x000fca0008000000 */
[----:B------:R-:W-:Y:S07]  /*0430*/  BRA.U !UP3, `(.L_x_8) ;  /* 0x000000010b1c7547 */ /* 0x000fee000b800000 */
[----:B------:R-:W-:Y:S02]  /*0440*/  UISETP.NE.U32.AND UP2, UPT, UR4, URZ, UPT ;  /* 0x000000ff0400728c */ /* 0x000fe4000bf45070 */
[----:B------:R-:W-:Y:S02]  /*0450*/  UISETP.NE.AND UP1, UPT, UR39, URZ, UPT ;  /* 0x000000ff2700728c */ /* 0x000fe4000bf25270 */
[----:B------:R-:W-:Y:S02]  /*0460*/  UISETP.NE.AND.EX UP2, UPT, UR5, URZ, UPT, UP2 ;  /* 0x000000ff0500728c */ /* 0x000fe4000bf45320 */
[----:B------:R-:W-:-:S09]  /*0470*/  USEL UR4, URZ, 0xffffffff, UP0 ;  /* 0xffffffffff047887 */ /* 0x000fd20008000000 */
[----:B------:R-:W-:-:S04]  /*0480*/  @!UP2 USEL UR4, URZ, 0xffffffff, UP1 ;  /* 0xffffffffff04a887 */ /* 0x000fc80008800000 */
[----:B------:R-:W-:-:S04]  /*0490*/  ULOP3.LUT UR4, UR4, 0x1, URZ, 0xc0, !UPT ;  /* 0x0000000104047892 */ /* 0x000fc8000f8ec0ff */
[----:B------:R-:W-:-:S11]  /*04a0*/  UISETP.NE.U32.AND UP2, UPT, UR4, 0x1, UPT ;  /* 0x000000010400788c */ /* 0x000fd6000bf45070 */
.L_x_8:
[----:B------:R-:W1:Y:S01]  /*04b0*/  SHFL.IDX PT, R2, R108, RZ, 0x1f ;  /* 0x00001fff6c027589 */ /* 0x000e6200000e0000 */
[----:B------:R-:W-:-:S04]  /*04c0*/  UISETP.NE.AND UP1, UPT, UR8, 0x2, UPT ;  /* 0x000000020800788c */ /* 0x000fc8000bf25270 */
[----:B------:R-:W-:Y:S01]  /*04d0*/  USEL UR6, URZ, 0x1, UP1 ;  /* 0x00000001ff067887 */ /* 0x000fe20008800000 */
[----:B-1----:R-:W-:-:S13]  /*04e0*/  ISETP.NE.AND P0, PT, R2, RZ, PT ;  /* 0x000000ff0200720c */ /* 0x002fda0003f05270 */
[----:B------:R-:W-:Y:S05]  /*04f0*/  @P0 BRA `(.L_x_9) ;  /* 0x0000000000940947 */ /* 0x000fea0003800000 */
[----:B------:R-:W-:Y:S01]  /*0500*/  ELECT P0, URZ, PT ;  /* 0x0000000000ff782f */ /* 0x000fe20003800000 */
[----:B------:R-:W-:-:S12]  /*0510*/  BSSY.RECONVERGENT B0, `(.L_x_9) ;  /* 0x0000023000007945 */ /* 0x000fd80003800200 */
[----:B------:R-:W-:Y:S05]  /*0520*/  @!P0 BRA `(.L_x_10) ;  /* 0x0000000000848947 */ /* 0x000fea0003800000 */
[----:B------:R-:W1:Y:S01]  /*0530*/  S2UR UR5, SR_CgaCtaId ;  /* 0x00000000000579c3 */ /* 0x000e620000008800 */
[----:B------:R-:W-:Y:S01]  /*0540*/  UMOV UR7, 0x400 ;  /* 0x0000040000077882 */ /* 0x000fe20000000000 */
[----:B------:R-:W-:Y:S02]  /*0550*/  UMOV UR4, 0x1 ;  /* 0x0000000100047882 */ /* 0x000fe40000000000 */
[----:B------:R-:W-:-:S04]  /*0560*/  UIADD3 UR10, UPT, UPT, -UR4, 0x100000, URZ ;  /* 0x00100000040a7890 */ /* 0x000fc8000fffe1ff */
[----:B------:R-:W-:Y:S02]  /*0570*/  USHF.L.U32 UR11, UR10, 0xb, URZ ;  /* 0x0000000b0a0b7899 */ /* 0x000fe400080006ff */
[----:B------:R-:W-:Y:S02]  /*0580*/  USHF.L.U32 UR10, UR10, 0x1, URZ ;  /* 0x000000010a0a7899 */ /* 0x000fe400080006ff */
[----:B-1----:R-:W-:Y:S01]  /*0590*/  ULEA UR5, UR5, UR7, 0x18 ;  /* 0x0000000705057291 */ /* 0x002fe2000f8ec0ff */
[----:B------:R-:W1:Y:S11]  /*05a0*/  FENCE.VIEW.ASYNC.S ;  /* 0x00000000000073c6 */ /* 0x000e760000000000 */
[----:B-1----:R1:W4:Y:S01]  /*05b0*/  SYNCS.EXCH.64 URZ, [UR5], UR10 ;  /* 0x0000000a05ff75b2 */ /* 0x0023220008000100 */
[----:B------:R1:W1:Y:S01]  /*05c0*/  SYNCS.EXCH.64 URZ, [UR5+0x60], UR10 ;  /* 0x0000600a05ff75b2 */ /* 0x0002620008000100 */
        /* <DEDUP_REMOVED lines=22> */
[----:B----4-:R-:W-:Y:S01]  /*0730*/  NOP ;  /* 0x0000000000007918 */ /* 0x010fe20000000000 */
.L_x_10:
[----:B-1----:R-:W-:Y:S05]  /*0740*/  BSYNC.RECONVERGENT B0 ;  /* 0x0000000000007941 */ /* 0x002fea0003800200 */
.L_x_9:
[----:B------:R-:W1:Y:S01]  /*0750*/  SHFL.IDX PT, R2, R108, RZ, 0x1f ;  /* 0x00001fff6c027589 */ /* 0x000e6200000e0000 */
[----:B------:R-:W-:Y:S01]  /*0760*/  NOP ;  /* 0x0000000000007918 */ /* 0x000fe20000000000 */
[----:B-1----:R-:W-:-:S13]  /*0770*/  ISETP.NE.AND P0, PT, R2, 0x1, PT ;  /* 0x000000010200780c */ /* 0x002fda0003f05270 */
[----:B------:R-:W-:Y:S05]  /*0780*/  @P0 BRA `(.L_x_11) ;  /* 0x0000000000400947 */ /* 0x000fea0003800000 */
[----:B------:R-:W1:Y:S01]  /*0790*/  S2UR UR7, SR_CgaCtaId ;  /* 0x00000000000779c3 */ /* 0x000e620000008800 */
[----:B------:R-:W-:Y:S01]  /*07a0*/  UMOV UR9, 0x400 ;  /* 0x0000040000097882 */ /* 0x000fe20000000000 */
[----:B------:R-:W-:Y:S01]  /*07b0*/  UMOV UR5, 0x20 ;  /* 0x0000002000057882 */ /* 0x000fe20000000000 */
[----:B------:R-:W-:Y:S01]  /*07c0*/  UMOV UR4, 0x80 ;  /* 0x0000008000047882 */ /* 0x000fe20000000000 */
[----:B------:R-:W-:-:S04]  /*07d0*/  UIADD3 UR10, UPT, UPT, -UR5, 0x100000, URZ ;  /* 0x00100000050a7890 */ /* 0x000fc8000fffe1ff */
[----:B------:R-:W-:Y:S02]  /*07e0*/  USHF.L.U32 UR11, UR10, 0xb, URZ ;  /* 0x0000000b0a0b7899 */ /* 0x000fe400080006ff */
[----:B------:R-:W-:Y:S02]  /*07f0*/  USHF.L.U32 UR10, UR10, 0x1, URZ ;  /* 0x000000010a0a7899 */ /* 0x000fe400080006ff */
[----:B------:R-:W-:-:S04]  /*0800*/  UIADD3 UR4, UPT, UPT, -UR4, 0x100000, URZ ;  /* 0x0010000004047890 */ /* 0x000fc8000fffe1ff */
[----:B------:R-:W-:Y:S02]  /*0810*/  USHF.L.U32 UR5, UR4, 0xb, URZ ;  /* 0x0000000b04057899 */ /* 0x000fe400080006ff */
[----:B------:R-:W-:Y:S01]  /*0820*/  USHF.L.U32 UR4, UR4, 0x1, URZ ;  /* 0x0000000104047899 */ /* 0x000fe200080006ff */
[----:B------:R-:W-:Y:S01]  /*0830*/  ELECT P0, URZ, PT ;  /* 0x0000000000ff782f */ /* 0x000fe20003800000 */
[----:B-1----:R-:W-:Y:S01]  /*0840*/  ULEA UR7, UR7, UR9, 0x18 ;  /* 0x0000000907077291 */ /* 0x002fe2000f8ec0ff */
[----:B------:R-:W1:Y:S11]  /*0850*/  FENCE.VIEW.ASYNC.S ;  /* 0x00000000000073c6 */ /* 0x000e760000000000 */
[----:B-1----:R1:W4:Y:S01]  /*0860*/  SYNCS.EXCH.64 URZ, [UR7+0xc0], UR10 ;  /* 0x0000c00a07ff75b2 */ /* 0x0023220008000100 */
[----:B------:R1:W1:Y:S01]  /*0870*/  SYNCS.EXCH.64 URZ, [UR7+0xc8], UR4 ;  /* 0x0000c80407ff75b2 */ /* 0x0002620008000100 */
[----:B------:R-:W-:Y:S01]  /*0880*/  NOP ;  /* 0x0000000000007918 */ /* 0x000fe20000000000 */
.L_x_11:
[----:B------:R-:W2:Y:S01]  /*0890*/  SHFL.IDX PT, R2, R108, RZ, 0x1f ;  /* 0x00001fff6c027589 */ /* 0x000ea200000e0000 */
[----:B------:R-:W-:Y:S01]  /*08a0*/  NOP ;  /* 0x0000000000007918 */ /* 0x000fe20000000000 */
[----:B--2---:R-:W-:-:S13]  /*08b0*/  ISETP.NE.AND P0, PT, R2, 0x3, PT ;  /* 0x000000030200780c */ /* 0x004fda0003f05270 */
[----:B------:R-:W-:Y:S05]  /*08c0*/  @P0 BRA `(.L_x_12) ;  /* 0x0000000000300947 */ /* 0x000fea0003800000 */
[----:B-1----:R-:W1:Y:S01]  /*08d0*/  S2UR UR5, SR_CgaCtaId ;  /* 0x00000000000579c3 */ /* 0x002e620000008800 */
[----:B------:R-:W-:Y:S01]  /*08e0*/  UMOV UR7, 0x400 ;  /* 0x0000040000077882 */ /* 0x000fe20000000000 */
[----:B------:R-:W-:Y:S01]  /*08f0*/  UMOV UR4, 0x20 ;  /* 0x0000002000047882 */ /* 0x000fe20000000000 */
[----:B------:R-:W-:Y:S01]  /*0900*/  ELECT P0, URZ, PT ;  /* 0x0000000000ff782f */ /* 0x000fe20003800000 */
[----:B------:R-:W-:-:S04]  /*0910*/  UIADD3 UR10, UPT, UPT, -UR4, 0x100000, URZ ;  /* 0x00100000040a7890 */ /* 0x000fc8000fffe1ff */
[----:B------:R-:W-:Y:S02]  /*0920*/  USHF.L.U32 UR11, UR10, 0xb, URZ ;  /* 0x0000000b0a0b7899 */ /* 0x000fe400080006ff */
[----:B------:R-:W-:Y:S02]  /*0930*/  USHF.L.U32 UR10, UR10, 0x1, URZ ;  /* 0x000000010a0a7899 */ /* 0x000fe400080006ff */
[----:B-1----:R-:W-:Y:S01]  /*0940*/  ULEA UR5, UR5, UR7, 0x18 ;  /* 0x0000000705057291 */ /* 0x002fe2000f8ec0ff */
[----:B------:R-:W1:Y:S11]  /*0950*/  FENCE.VIEW.ASYNC.S ;  /* 0x00000000000073c6 */ /* 0x000e760000000000 */
[----:B-1----:R2:W1:Y:S01]  /*0960*/  SYNCS.EXCH.64 URZ, [UR5+0xd0], UR10 ;  /* 0x0000d00a05ff75b2 */ /* 0x0024620008000100 */
[----:B------:R2:W1:Y:S02]  /*0970*/  SYNCS.EXCH.64 URZ, [UR5+0xd8], UR10 ;  /* 0x0000d80a05ff75b2 */ /* 0x0004640008000100 */
[----:B--2---:R-:W-:Y:S01]  /*0980*/  NOP ;  /* 0x0000000000007918 */ /* 0x004fe20000000000 */
.L_x_12:
[----:B------:R-:W2:Y:S01]  /*0990*/  SHFL.IDX PT, R2, R108, RZ, 0x1f ;  /* 0x00001fff6c027589 */ /* 0x000ea200000e0000 */
[----:B------:R-:W-:Y:S01]  /*09a0*/  NOP ;  /* 0x0000000000007918 */ /* 0x000fe20000000000 */
[----:B--2---:R-:W-:-:S13]  /*09b0*/  ISETP.NE.AND P0, PT, R2, 0x4, PT ;  /* 0x000000040200780c */ /* 0x004fda0003f05270 */
[----:B------:R-:W-:Y:S05]  /*09c0*/  @P0 BRA `(.L_x_13) ;  /* 0x00000000004c0947 */ /* 0x000fea0003800000 */
[----:B-1----:R-:W1:Y:S01]  /*09d0*/  S2UR UR5, SR_CgaCtaId ;  /* 0x00000000000579c3 */ /* 0x002e620000008800 */
[----:B------:R-:W-:Y:S01]  /*09e0*/  UMOV UR9, 0x100 ;  /* 0x0000010000097882 */ /* 0x000fe20000000000 */
[----:B------:R-:W-:Y:S01]  /*09f0*/  UMOV UR7, 0x400 ;  /* 0x0000040000077882 */ /* 0x000fe20000000000 */
[----:B------:R-:W-:Y:S01]  /*0a00*/  USEL UR9, UR9, 0xe0, UP2 ;  /* 0x000000e009097887 */ /* 0x000fe20009000000 */
[----:B------:R-:W-:Y:S01]  /*0a10*/  UMOV UR4, 0x1 ;  /* 0x0000000100047882 */ /* 0x000fe20000000000 */
[----:B------:R-:W-:Y:S01]  /*0a20*/  ELECT P0, URZ, PT ;  /* 0x0000000000ff782f */ /* 0x000fe20003800000 */
[----:B------:R-:W-:-:S04]  /*0a30*/  UIADD3 UR10, UPT, UPT, -UR4, 0x100000, URZ ;  /* 0x00100000040a7890 */ /* 0x000fc8000fffe1ff */
[----:B------:R-:W-:Y:S02]  /*0a40*/  USHF.L.U32 UR11, UR10, 0xb, URZ ;  /* 0x0000000b0a0b7899 */ /* 0x000fe400080006ff */
[----:B------:R-:W-:Y:S02]  /*0a50*/  USHF.L.U32 UR10, UR10, 0x1, URZ ;  /* 0x000000010a0a7899 */ /* 0x000fe400080006ff */
[----:B------:R-:W-:-:S04]  /*0a60*/  UIADD3 UR12, UPT, UPT, -UR9, 0x100000, URZ ;  /* 0x00100000090c7890 */ /* 0x000fc8000fffe1ff */
[----:B------:R-:W-:Y:S02]  /*0a70*/  USHF.L.U32 UR13, UR12, 0xb, URZ ;  /* 0x0000000b0c0d7899 */ /* 0x000fe400080006ff */
[----:B------:R-:W-:Y:S02]  /*0a80*/  USHF.L.U32 UR12, UR12, 0x1, URZ ;  /* 0x000000010c0c7899 */ /* 0x000fe400080006ff */
[----:B-1----:R-:W-:Y:S01]  /*0a90*/  ULEA UR5, UR5, UR7, 0x18 ;  /* 0x0000000705057291 */ /* 0x002fe2000f8ec0ff */
[----:B------:R-:W1:Y:S11]  /*0aa0*/  FENCE.VIEW.ASYNC.S ;  /* 0x00000000000073c6 */ /* 0x000e760000000000 */
[----:B-1----:R2:W1:Y:S01]  /*0ab0*/  SYNCS.EXCH.64 URZ, [UR5+0xe0], UR10 ;  /* 0x0000e00a05ff75b2 */ /* 0x0024620008000100 */
[----:B------:R2:W1:Y:S01]  /*0ac0*/  SYNCS.EXCH.64 URZ, [UR5+0xf0], UR12 ;  /* 0x0000f00c05ff75b2 */ /* 0x0004620008000100 */
[----:B------:R2:W1:Y:S01]  /*0ad0*/  SYNCS.EXCH.64 URZ, [UR5+0xe8], UR10 ;  /* 0x0000e80a05ff75b2 */ /* 0x0004620008000100 */
[----:B------:R2:W1:Y:S02]  /*0ae0*/  SYNCS.EXCH.64 URZ, [UR5+0xf8], UR12 ;  /* 0x0000f80c05ff75b2 */ /* 0x0004640008000100 */
[----:B--2---:R-:W-:Y:S01]  /*0af0*/  NOP ;  /* 0x0000000000007918 */ /* 0x004fe20000000000 */
.L_x_13:
[----:B------:R-:W2:Y:S01]  /*0b00*/  SHFL.IDX PT, R2, R108, RZ, 0x1f ;  /* 0x00001fff6c027589 */ /* 0x000ea200000e0000 */
[----:B------:R-:W-:Y:S01]  /*0b10*/  NOP ;  /* 0x0000000000007918 */ /* 0x000fe20000000000 */
[----:B--2---:R-:W-:-:S13]  /*0b20*/  ISETP.NE.AND P0, PT, R2, 0x5, PT ;  /* 0x000000050200780c */ /* 0x004fda0003f05270 */
[----:B------:R-:W-:Y:S05]  /*0b30*/  @P0 BRA `(.L_x_14) ;  /* 0x0000000000580947 */ /* 0x000fea0003800000 */
[----:B-1----:R-:W1:Y:S01]  /*0b40*/  S2UR UR7, SR_CgaCtaId ;  /* 0x00000000000779c3 */ /* 0x002e620000008800 */
        /* <DEDUP_REMOVED lines=12> */
[----:B-1----:R2:W1:Y:S01]  /*0c10*/  SYNCS.EXCH.64 URZ, [UR7+0x100], UR10 ;  /* 0x0001000a07ff75b2 */ /* 0x0024620008000100 */
[----:B------:R2:W1:Y:S01]  /*0c20*/  SYNCS.EXCH.64 URZ, [UR7+0x120], UR4 ;  /* 0x0001200407ff75b2 */ /* 0x0004620008000100 */
[----:B------:R2:W1:Y:S01]  /*0c30*/  SYNCS.EXCH.64 URZ, [UR7+0x108], UR10 ;  /* 0x0001080a07ff75b2 */ /* 0x0004620008000100 */
[----:B------:R2:W1:Y:S01]  /*0c40*/  SYNCS.EXCH.64 URZ, [UR7+0x128], UR4 ;  /* 0x0001280407ff75b2 */ /* 0x0004620008000100 */
[----:B------:R2:W1:Y:S01]  /*0c50*/  SYNCS.EXCH.64 URZ, [UR7+0x110], UR10 ;  /* 0x0001100a07ff75b2 */ /* 0x0004620008000100 */
[----:B------:R2:W1:Y:S01]  /*0c60*/  SYNCS.EXCH.64 URZ, [UR7+0x130], UR4 ;  /* 0x0001300407ff75b2 */ /* 0x0004620008000100 */
[----:B------:R2:W1:Y:S01]  /*0c70*/  SYNCS.EXCH.64 URZ, [UR7+0x118], UR10 ;  /* 0x0001180a07ff75b2 */ /* 0x0004620008000100 */
[----:B------:R2:W1:Y:S02]  /*0c80*/  SYNCS.EXCH.64 URZ, [UR7+0x138], UR4 ;  /* 0x0001380407ff75b2 */ /* 0x0004640008000100 */
[----:B--2---:R-:W-:Y:S01]  /*0c90*/  NOP ;  /* 0x0000000000007918 */ /* 0x004fe20000000000 */
.L_x_14:
        /* <DEDUP_REMOVED lines=18> */
.L_x_15:
[----:B-1----:R-:W1:Y:S01]  /*0dc0*/  S2UR UR5, SR_CTAID.X ;  /* 0x00000000000579c3 */ /* 0x002e620000002500 */
[----:B------:R-:W-:-:S05]  /*0dd0*/  CS2R.32 R103, SR_CgaSize ;  /* 0x0000000000677805 */ /* 0x000fca0000008a00 */
[----:B------:R-:W-:-:S05]  /*0de0*/  IMAD R103, R103, -0xa0, RZ ;  /* 0xffffff6067677824 */ /* 0x000fca00078e02ff */
[----:B------:R-:W-:-:S14]  /*0df0*/  R2UR UR9, R103 ;  /* 0x00000000670972ca */ /* 0x000fdc00000e0000 */
[----:B------:R-:W2:Y:S01]  /*0e00*/  LDCU UR9, c[0x0][UR9+0x2b0] ;  /* 0x00005600090977ac */ /* 0x000ea20008000800 */
[----:B------:R-:W-:Y:S01]  /*0e10*/  NOP ;  /* 0x0000000000007918 */ /* 0x000fe20000000000 */
[----:B------:R-:W-:-:S05]  /*0e20*/  CS2R.32 R103, SR_CgaSize ;  /* 0x0000000000677805 */ /* 0x000fca0000008a00 */
[----:B------:R-:W-:-:S05]  /*0e30*/  IMAD R103, R103, -0xa0, RZ ;  /* 0xffffff6067677824 */ /* 0x000fca00078e02ff */
[----:B------:R-:W-:-:S14]  /*0e40*/  R2UR UR7, R103 ;  /* 0x00000000670772ca */ /* 0x000fdc00000e0000 */
[----:B------:R-:W3:Y:S01]  /*0e50*/  LDCU UR7, c[0x0][UR7+0x2b4] ;  /* 0x00005680070777ac */ /* 0x000ee20008000800 */
[----:B------:R-:W4:Y:S08]  /*0e60*/  S2UR UR4, SR_CTAID.Y ;  /* 0x00000000000479c3 */ /* 0x000f300000002600 */
[----:B------:R-:W3:Y:S01]  /*0e70*/  LDC R9, c[0x0][0xb24] ;  /* 0x0002c900ff097b82 */ /* 0x000ee20000000800 */
[----:B-1----:R-:W-:-:S02]  /*0e80*/  I2FP.F32.U32 R5, UR5 ;  /* 0x0000000500057c45 */ /* 0x002fc40008201000 */
[----:B------:R-:W-:-:S05]  /*0e90*/  CS2R.32 R3, SR_CgaSize ;  /* 0x0000000000037805 */ /* 0x000fca0000008a00 */
[----:B------:R-:W-:-:S06]  /*0ea0*/  IMAD R3, R3, -0xa0, RZ ;  /* 0xffffff6003037824 */ /* 0x000fcc00078e02ff */
[----:B------:R-:W1:Y:S01]  /*0eb0*/  LDC R3, c[0x0][R3+0x2a0] ;  /* 0x0000a80003037b82 */ /* 0x000e620000000800 */
[----:B------:R-:W-:Y:S01]  /*0ec0*/  MOV R103, UR5 ;  /* 0x0000000500677c02 */ /* 0x000fe20008000f00 */
[----:B--2---:R-:W-:Y:S01]  /*0ed0*/  FMUL R5, R5, UR9 ;  /* 0x0000000905057c20 */ /* 0x004fe20008400000 */
[----:B----4-:R-:W-:Y:S02]  /*0ee0*/  I2FP.F32.U32 R4, UR4 ;  /* 0x0000000400047c45 */ /* 0x010fe40008201000 */
[----:B------:R-:W-:-:S05]  /*0ef0*/  CS2R.32 R2, SR_CgaSize ;  /* 0x0000000000027805 */ /* 0x000fca0000008a00 */
[----:B------:R-:W-:-:S06]  /*0f00*/  IMAD R2, R2, -0xa0, RZ ;  /* 0xffffff6002027824 */ /* 0x000fcc00078e02ff */
[----:B------:R-:W2:Y:S01]  /*0f10*/  LDC R2, c[0x0][R2+0x2a4] ;  /* 0x0000a90002027b82 */ /* 0x000ea20000000800 */
[----:B------:R-:W4:Y:S01]  /*0f20*/  F2I.U32.TRUNC.NTZ R100, R5 ;  /* 0x0000000500647305 */ /* 0x000f22000020f000 */
[----:B------:R-:W-:Y:S01]  /*0f30*/  MOV R101, UR4 ;  /* 0x0000000400657c02 */ /* 0x000fe20008000f00 */
[----:B---3--:R-:W-:-:S05]  /*0f40*/  FMUL R4, R4, UR7 ;  /* 0x0000000704047c20 */ /* 0x008fca0008400000 */
[----:B------:R-:W-:Y:S01]  /*0f50*/  BAR.SYNC.DEFER_BLOCKING 0x0 ;  /* 0x0000000000007b1d */ /* 0x000fe20000010000 */
[----:B------:R-:W-:-:S05]  /*0f60*/  ISETP.GE.AND P0, PT, R9, 0x1, PT ;  /* 0x000000010900780c */ /* 0x000fca0003f06270 */
[----:B------:R-:W3:Y:S02]  /*0f70*/  F2I.U32.TRUNC.NTZ R93, R4 ;  /* 0x00000004005d7305 */ /* 0x000ee4000020f000 */
[----:B------:R-:W2:Y:S01]  /*0f80*/  S2UR UR36, SR_CTAID.Z ;  /* 0x00000000002479c3 */ /* 0x000ea20000002700 */
[----:B----4-:R-:W-:-:S05]  /*0f90*/  IADD3 R100, PT, PT, -R100, RZ, RZ ;  /* 0x000000ff64647210 */ /* 0x010fca0007ffe1ff */
[----:B-1----:R-:W-:Y:S01]  /*0fa0*/  IMAD R100, R3, R100, UR5 ;  /* 0x0000000503647e24 */ /* 0x002fe2000f8e0264 */
[----:B---3--:R-:W-:-:S05]  /*0fb0*/  IADD3 R93, PT, PT, -R93, RZ, RZ ;  /* 0x000000ff5d5d7210 */ /* 0x008fca0007ffe1ff */
[----:B--2---:R-:W-:Y:S01]  /*0fc0*/  IMAD R93, R2, R93, UR4 ;  /* 0x00000004025d7e24 */ /* 0x004fe2000f8e025d */
[----:B------:R-:W-:Y:S06]  /*0fd0*/  @!P0 BRA `(.L_x_16) ;  /* 0x0000000000b88947 */ /* 0x000fec0003800000 */
[----:B------:R-:W1:Y:S01]  /*0fe0*/  LDC.64 R4, c[0x0][0xb18] ;  /* 0x0002c600ff047b82 */ /* 0x000e620000000a00 */
[----:B------:R-:W-:-:S07]  /*0ff0*/  ISETP.NE.AND P0, PT, R9, 0x1, PT ;  /* 0x000000010900780c */ /* 0x000fce0003f05270 */
[----:B------:R-:W2:Y:S08]  /*1000*/  LDC R10, c[0x0][0xb0c] ;  /* 0x0002c300ff0a7b82 */ /* 0x000eb00000000800 */
[----:B------:R-:W3:Y:S08]  /*1010*/  LDC R11, c[0x0][0x370] ;  /* 0x0000dc00ff0b7b82 */ /* 0x000ef00000000800 */
[----:B------:R-:W4:Y:S01]  /*1020*/  LDC R12, c[0x0][0x374] ;  /* 0x0000dd00ff0c7b82 */ /* 0x000f220000000800 */
[----:B-1----:R-:W-:-:S07]  /*1030*/  ISETP.NE.AND P1, PT, R4, 0x1, PT ;  /* 0x000000010400780c */ /* 0x002fce0003f25270 */
[----:B------:R-:W3:Y:S01]  /*1040*/  LDC.64 R6, c[0x0][0xb10] ;  /* 0x0002c400ff067b82 */ /* 0x000ee20000000a00 */
[----:B--2---:R-:W-:-:S07]  /*1050*/  ISETP.NE.AND P2, PT, R10, 0x1, PT ;  /* 0x000000010a00780c */ /* 0x004fce0003f45270 */
[----:B------:R-:W1:Y:S08]  /*1060*/  LDC R8, c[0x0][0xb20] ;  /* 0x0002c800ff087b82 */ /* 0x000e700000000800 */
[----:B------:R-:W2:Y:S01]  /*1070*/  LDC.64 R2, c[0x0][0xb28] ;  /* 0x0002ca00ff027b82 */ /* 0x000ea20000000a00 */
[----:B----4-:R-:W-:-:S04]  /*1080*/  IMAD.HI.U32 R13, R12, R5, RZ ;  /* 0x000000050c0d7227 */ /* 0x010fc800078e00ff */
[----:B------:R-:W-:-:S04]  /*1090*/  IMAD.HI.U32 R5, R101, R5, RZ ;  /* 0x0000000565057227 */ /* 0x000fc800078e00ff */
[----:B---3--:R-:W-:-:S04]  /*10a0*/  IMAD.HI.U32 R14, R11, R6, RZ ;  /* 0x000000060b0e7227 */ /* 0x008fc800078e00ff */
[----:B------:R-:W-:Y:S01]  /*10b0*/  IMAD.HI.U32 R16, R103, R6, RZ ;  /* 0x0000000667107227 */ /* 0x000fe200078e00ff */
[-C--:B------:R-:W-:Y:S02]  /*10c0*/  @P2 SHF.R.U32.HI R11, RZ, R7.reuse, R14 ;  /* 0x00000007ff0b2219 */ /* 0x080fe4000001160e */
[-C--:B-1----:R-:W-:Y:S02]  /*10d0*/  @P1 SHF.R.U32.HI R12, RZ, R8.reuse, R13 ;  /* 0x00000008ff0c1219 */ /* 0x082fe4000001160d */
[----:B------:R-:W-:Y:S02]  /*10e0*/  SHF.R.U32.HI R8, RZ, R8, R5 ;  /* 0x00000008ff087219 */ /* 0x000fe40000011605 */
[----:B------:R-:W-:Y:S02]  /*10f0*/  SHF.R.U32.HI R16, RZ, R7, R16 ;  /* 0x00000007ff107219 */ /* 0x000fe40000011610 */
[----:B------:R-:W-:Y:S01]  /*1100*/  SEL R5, R101, R8, !P1 ;  /* 0x0000000865057207 */ /* 0x000fe20004800000 */
[----:B--2---:R-:W-:Y:S01]  /*1110*/  IMAD.HI.U32 R14, R12, R2, RZ ;  /* 0x000000020c0e7227 */ /* 0x004fe200078e00ff */
[----:B------:R-:W-:-:S03]  /*1120*/  SEL R7, R103, R16, !P2 ;  /* 0x0000001067077207 */ /* 0x000fc60005000000 */
[----:B------:R-:W-:Y:S01]  /*1130*/  IMAD.HI.U32 R6, R11, R2, RZ ;  /* 0x000000020b067227 */ /* 0x000fe200078e00ff */
[----:B------:R-:W-:-:S04]  /*1140*/  @P0 SHF.R.U32.HI R12, RZ, R3, R14 ;  /* 0x00000003ff0c0219 */ /* 0x000fc8000001160e */
[----:B------:R-:W-:Y:S01]  /*1150*/  @P0 SHF.R.U32.HI R11, RZ, R3, R6 ;  /* 0x00000003ff0b0219 */ /* 0x000fe20000011606 */
[----:B------:R-:W-:-:S04]  /*1160*/  IMAD R12, R12, R9, RZ ;  /* 0x000000090c0c7224 */ /* 0x000fc800078e02ff */
[----:B------:R-:W-:Y:S01]  /*1170*/  IMAD R6, R11, R9, RZ ;  /* 0x000000090b067224 */ /* 0x000fe200078e02ff */
[----:B------:R-:W-:-:S04]  /*1180*/  ISETP.GE.AND P1, PT, R5, R12, PT ;  /* 0x0000000c0500720c */ /* 0x000fc80003f26270 */
[----:B------:R-:W-:Y:S01]  /*1190*/  ISETP.GE.OR P1, PT, R7, R6, P1 ;  /* 0x000000060700720c */ /* 0x000fe20000f26670 */
[----:B------:R-:W-:-:S05]  /*11a0*/  IMAD.HI.U32 R6, R5, R2, RZ ;  /* 0x0000000205067227 */ /* 0x000fca00078e00ff */
[----:B------:R-:W-:-:S04]  /*11b0*/  SHF.R.U32.HI R6, RZ, R3, R6 ;  /* 0x00000003ff067219 */ /* 0x000fc80000011606 */
[----:B------:R-:W-:-:S03]  /*11c0*/  SEL R6, R5, R6, !P0 ;  /* 0x0000000605067207 */ /* 0x000fc60004000000 */
[----:B------:R-:W-:Y:S01]  /*11d0*/  @!P1 IMAD.HI.U32 R8, R7, R2, RZ ;  /* 0x0000000207089227 */ /* 0x000fe200078e00ff */
[----:B------:R-:W-:-:S04]  /*11e0*/  IADD3 R2, PT, PT, -R6, RZ, RZ ;  /* 0x000000ff06027210 */ /* 0x000fc80007ffe1ff */
[----:B------:R-:W-:Y:S01]  /*11f0*/  @!P1 SHF.R.U32.HI R8, RZ, R3, R8 ;  /* 0x00000003ff089219 */ /* 0x000fe20000011608 */
[----:B------:R-:W-:-:S03]  /*1200*/  IMAD R2, R9, R2, R5 ;  /* 0x0000000209027224 */ /* 0x000fc600078e0205 */
[----:B------:R-:W-:Y:S02]  /*1210*/  @!P1 SEL R3, R7, R8, !P0 ;  /* 0x0000000807039207 */ /* 0x000fe40004000000 */
[----:B------:R-:W-:-:S03]  /*1220*/  IADD3 R8, PT, PT, -R5, RZ, RZ ;  /* 0x000000ff05087210 */ /* 0x000fc60007ffe1ff */
[--C-:B------:R-:W-:Y:S02]  /*1230*/  @!P1 IMAD.IADD R6, R6, 0x1, -R3.reuse ;  /* 0x0000000106069824 */ /* 0x100fe400078e0a03 */
[----:B------:R-:W-:Y:S01]  /*1240*/  @!P1 IMAD R3, R2, R11, R3 ;  /* 0x0000000b02039224 */ /* 0x000fe200078e0203 */
[----:B------:R-:W-:Y:S01]  /*1250*/  IADD3 R2, PT, PT, -R7, RZ, RZ ;  /* 0x000000ff07027210 */ /* 0x000fe20007ffe1ff */
[----:B------:R-:W-:Y:S02]  /*1260*/  @!P1 IMAD R5, R6, R9, R7 ;  /* 0x0000000906059224 */ /* 0x000fe400078e0207 */
[----:B------:R-:W-:Y:S02]  /*1270*/  IMAD R8, R4, R8, R101 ;  /* 0x0000000804087224 */ /* 0x000fe400078e0265 */
[----:B------:R-:W-:Y:S02]  /*1280*/  @!P1 IMAD.MOV.U32 R7, RZ, RZ, R3 ;  /* 0x000000ffff079224 */ /* 0x000fe400078e0003 */
[----:B------:R-:W-:-:S02]  /*1290*/  IMAD R2, R10, R2, R103 ;  /* 0x000000020a027224 */ /* 0x000fc400078e0267 */
[----:B------:R-:W-:Y:S02]  /*12a0*/  IMAD R101, R5, R4, R8 ;  /* 0x0000000405657224 */ /* 0x000fe400078e0208 */
[----:B------:R-:W-:Y:S02]  /*12b0*/  IMAD R103, R7, R10, R2 ;  /* 0x0000000a07677224 */ /* 0x000fe400078e0202 */
.L_x_16:
[----:B------:R-:W1:Y:S01]  /*12c0*/  LDCU UR4, c[0x0][0xb30] ;  /* 0x00016600ff0477ac */ /* 0x000e620008000800 */
[----:B------:R-:W2:Y:S08]  /*12d0*/  S2UR UR37, SR_CgaCtaId ;  /* 0x00000000002579c3 */ /* 0x000eb00000008800 */
[----:B------:R-:W3:Y:S01]  /*12e0*/  LDC R22, c[0x0][0xb24] ;  /* 0x0002c900ff167b82 */ /* 0x000ee20000000800 */
[----:B-1----:R-:W-:-:S09]  /*12f0*/  UISETP.NE.AND UP1, UPT, UR4, 0x1, UPT ;  /* 0x000000010400788c */ /* 0x002fd2000bf25270 */
[----:B--2---:R-:W-:Y:S05]  /*1300*/  BRA.U UP1, `(.L_x_17) ;  /* 0x0000000101407547 */ /* 0x004fea000b800000 */
[----:B------:R-:W1:Y:S08]  /*1310*/  LDC.64 R4, c[0x0][0xb10] ;  /* 0x0002c400ff047b82 */ /* 0x000e700000000a00 */
[----:B------:R-:W2:Y:S08]  /*1320*/  LDC.64 R2, c[0x0][0xb18] ;  /* 0x0002c600ff027b82 */ /* 0x000eb00000000a00 */
[----:B------:R-:W4:Y:S08]  /*1330*/  LDC R6, c[0x0][0xb20] ;  /* 0x0002c800ff067b82 */ /* 0x000f300000000800 */
[----:B------:R-:W3:Y:S01]  /*1340*/  LDC R8, c[0x0][0xb0c] ;  /* 0x0002c300ff087b82 */ /* 0x000ee20000000800 */
[----:B-1----:R-:W-:-:S05]  /*1350*/  IMAD.HI.U32 R4, R103, R4, RZ ;  /* 0x0000000467047227 */ /* 0x002fca00078e00ff */
[----:B------:R-:W-:Y:S01]  /*1360*/  SHF.R.U32.HI R4, RZ, R5, R4 ;  /* 0x00000005ff047219 */ /* 0x000fe20000011604 */
[----:B--2---:R-:W-:Y:S01]  /*1370*/  IMAD.HI.U32 R3, R101, R3, RZ ;  /* 0x0000000365037227 */ /* 0x004fe200078e00ff */
[----:B------:R-:W-:-:S04]  /*1380*/  ISETP.NE.AND P0, PT, R2, 0x1, PT ;  /* 0x000000010200780c */ /* 0x000fc80003f05270 */
[----:B----4-:R-:W-:-:S04]  /*1390*/  SHF.R.U32.HI R6, RZ, R6, R3 ;  /* 0x00000006ff067219 */ /* 0x010fc80000011603 */
[----:B------:R-:W-:Y:S02]  /*13a0*/  SEL R3, R101, R6, !P0 ;  /* 0x0000000665037207 */ /* 0x000fe40004000000 */
[----:B---3--:R-:W-:-:S04]  /*13b0*/  ISETP.NE.AND P1, PT, R8, 0x1, PT ;  /* 0x000000010800780c */ /* 0x008fc80003f25270 */
[----:B------:R-:W-:-:S05]  /*13c0*/  SEL R4, R103, R4, !P1 ;  /* 0x0000000467047207 */ /* 0x000fca0004800000 */
[----:B------:R-:W-:Y:S02]  /*13d0*/  IMAD.IADD R5, R3, 0x1, -R4 ;  /* 0x0000000103057824 */ /* 0x000fe400078e0a04 */
[----:B------:R-:W-:Y:S02]  /*13e0*/  IMAD.IADD R3, R4, 0x1, -R3 ;  /* 0x0000000104037824 */ /* 0x000fe400078e0a03 */
[----:B------:R-:W-:Y:S02]  /*13f0*/  IMAD R103, R5, R8, R103 ;  /* 0x0000000805677224 */ /* 0x000fe400078e0267 */
[----:B------:R-:W-:-:S07]  /*1400*/  IMAD R101, R3, R2, R101 ;  /* 0x0000000203657224 */ /* 0x000fce00078e0265 */
.L_x_17:
[----:B------:R-:W-:Y:S01]  /*1410*/  BAR.SYNC.DEFER_BLOCKING 0x0 ;  /* 0x0000000000007b1d */ /* 0x000fe20000010000 */
[----:B------:R-:W-:Y:S01]  /*1420*/  UISETP.NE.AND UP1, UPT, UR8, 0x2, UPT ;  /* 0x000000020800788c */ /* 0x000fe2000bf25270 */
[----:B------:R-:W-:Y:S02]  /*1430*/  ISETP.NE.OR P5, PT, R0, 0x2, !P5 ;  /* 0x000000020000780c */ /* 0x000fe40006fa5670 */
[----:B------:R-:W-:-:S06]  /*1440*/  LOP3.LUT R2, R113, 0x1f, RZ, 0xc0, !PT ;  /* 0x0000001f71027812 */ /* 0x000fcc00078ec0ff */
[----:B------:R-:W-:Y:S05]  /*1450*/  BRA.U UP1, `(.L_x_18) ;  /* 0x00000015017c7547 */ /* 0x000fea000b800000 */
[----:B------:R-:W1:Y:S01]  /*1460*/  LDCU UR15, c[0x0][0x38c] ;  /* 0x00007180ff0f77ac */ /* 0x000e620008000800 */
[----:B------:R-:W2:Y:S01]  /*1470*/  LDC R9, c[0x0][0x370] ;  /* 0x0000dc00ff097b82 */ /* 0x000ea20000000800 */
[----:B------:R-:W-:Y:S01]  /*1480*/  PLOP3.LUT P1, PT, PT, PT, UP2, 0x80, 0x8 ;  /* 0x000000000008781c */ /* 0x000fe20003f2f028 */
[----:B------:R-:W-:Y:S01]  /*1490*/  IMAD.MOV.U32 R15, RZ, RZ, 0x1 ;  /* 0x00000001ff0f7424 */ /* 0x000fe200078e00ff */
[----:B------:R-:W-:Y:S01]  /*14a0*/  ISETP.EQ.OR P4, PT, R2, RZ, P5 ;  /* 0x000000ff0200720c */ /* 0x000fe20002f82670 */
[----:B------:R-:W-:Y:S01]  /*14b0*/  IMAD.MOV.U32 R14, RZ, RZ, RZ ;  /* 0x000000ffff0e7224 */ /* 0x000fe200078e00ff */
[----:B------:R-:W-:Y:S02]  /*14c0*/  PLOP3.LUT P1, PT, P1, PT, PT, 0x8, 0x80 ;  /* 0x000000000080781c */ /* 0x000fe40000f2e170 */
[----:B------:R-:W-:Y:S01]  /*14d0*/  CS2R R12, SRZ ;  /* 0x00000000000c7805 */ /* 0x000fe2000001ff00 */
[----:B------:R-:W-:Y:S01]  /*14e0*/  IMAD.MOV.U32 R10, RZ, RZ, 0x1 ;  /* 0x00000001ff0a7424 */ /* 0x000fe200078e00ff */
[----:B------:R-:W4:Y:S01]  /*14f0*/  LDC R0, c[0x0][0x374] ;  /* 0x0000dd00ff007b82 */ /* 0x000f220000000800 */
[----:B------:R-:W2:Y:S01]  /*1500*/  LDCU.64 UR24, c[0x0][0x348] ;  /* 0x00006900ff1877ac */ /* 0x000ea20008000a00 */
[----:B------:R-:W-:Y:S01]  /*1510*/  UMOV UR13, URZ ;  /* 0x000000ff000d7c82 */ /* 0x000fe20008000000 */
[----:B-1----:R-:W-:-:S04]  /*1520*/  UIADD3 UR5, UPT, UPT, UR15, 0x7f, URZ ;  /* 0x0000007f0f057890 */ /* 0x002fc8000fffe0ff */
[----:B------:R-:W-:-:S04]  /*1530*/  USHF.R.S32.HI UR4, URZ, 0x1f, UR5 ;  /* 0x0000001fff047899 */ /* 0x000fc80008011405 */
[----:B------:R-:W-:-:S04]  /*1540*/  ULEA.HI UR4, UR4, UR5, URZ, 0x7 ;  /* 0x0000000504047291 */ /* 0x000fc8000f8f38ff */
[----:B------:R-:W-:Y:S02]  /*1550*/  USHF.R.S32.HI UR22, URZ, 0x7, UR4 ;  /* 0x00000007ff167899 */ /* 0x000fe40008011404 */
[----:B------:R-:W-:Y:S02]  /*1560*/  UIADD3 UR4, UPT, UPT, UR15, -0x1, URZ ;  /* 0xffffffff0f047890 */ /* 0x000fe4000fffe0ff */
[----:B------:R-:W-:Y:S02]  /*1570*/  UISETP.LT.U32.AND UP0, UPT, UR22, 0xc, UPT ;  /* 0x0000000c1600788c */ /* 0x000fe4000bf01070 */
[----:B------:R-:W-:Y:S02]  /*1580*/  UISETP.GE.U32.AND UP1, UPT, UR4, -0xff, UPT ;  /* 0xffffff010400788c */ /* 0x000fe4000bf26070 */
[----:B------:R-:W-:Y:S02]  /*1590*/  USEL UR21, UR22, 0xc, UP0 ;  /* 0x0000000c16157887 */ /* 0x000fe40008000000 */
[----:B------:R-:W-:-:S02]  /*15a0*/  UIADD3 UR15, UPT, UPT, UR15, 0xfe, URZ ;  /* 0x000000fe0f0f7890 */ /* 0x000fc4000fffe0ff */
[----:B------:R-:W-:Y:S02]  /*15b0*/  UIADD3 UR7, UPT, UPT, UR21, -0x1, URZ ;  /* 0xffffffff15077890 */ /* 0x000fe4000fffe0ff */
[----:B------:R-:W-:-:S03]  /*15c0*/  UIADD3 UR14, UPT, UPT, UR22, -UR21, URZ ;  /* 0x80000015160e7290 */ /* 0x000fc6000fffe0ff */
[----:B------:R-:W-:-:S04]  /*15d0*/  @UP1 UIADD3 UR7, UPT, UPT, UR21, URZ, URZ ;  /* 0x000000ff15071290 */ /* 0x000fc8000fffe0ff */
[----:B--2---:R-:W-:-:S12]  /*15e0*/  UIADD3 UR7, UPT, UPT, UR7, 0x1, URZ ;  /* 0x0000000107077890 */ /* 0x004fd8000fffe0ff */
.L_x_36:
[----:B------:R-:W-:Y:S01]  /*15f0*/  UISETP.NE.AND UP0, UPT, UR37, URZ, UPT ;  /* 0x000000ff2500728c */ /* 0x000fe2000bf05270 */
[----:B------:R-:W1:Y:S08]  /*1600*/  S2UR UR37, SR_CgaCtaId ;  /* 0x00000000002579c3 */ /* 0x000e700000008800 */
[----:B------:R-:W-:Y:S05]  /*1610*/  BRA.U UP0, `(.L_x_19) ;  /* 0x0000000100347547 */ /* 0x000fea000b800000 */
[----:B------:R-:W2:Y:S01]  /*1620*/  S2R R2, SR_CgaCtaId ;  /* 0x0000000000027919 */ /* 0x000ea20000008800 */
[----:B------:R-:W-:-:S04]  /*1630*/  MOV R3, 0x400 ;  /* 0x0000040000037802 */ /* 0x000fc80000000f00 */
[----:B--2---:R-:W-:Y:S02]  /*1640*/  LEA R3, R2, R3, 0x18 ;  /* 0x0000000302037211 */ /* 0x004fe400078ec0ff */
[----:B------:R-:W-:-:S03]  /*1650*/  SHF.L.U32 R2, R10, 0x1f, RZ ;  /* 0x0000001f0a027819 */ /* 0x000fc600000006ff */
[----:B------:R-:W-:-:S04]  /*1660*/  IMAD R3, R12, 0x8, R3 ;  /* 0x000000080c037824 */ /* 0x000fc800078e0203 */
[----:B------:R-:W2:Y:S02]  /*1670*/  SYNCS.PHASECHK.TRANS64.TRYWAIT P0, [R3+URZ+0x150], R2 ;  /* 0x00015002030075a7 */ /* 0x000ea400080011ff */
[----:B--2---:R-:W-:Y:S05]  /*1680*/  @!P0 BRA `(.L_x_20) ;  /* 0x00000058005c8947 */ /* 0x004fea0003800000 */
.L_x_103:
[----:B------:R-:W-:Y:S01]  /*1690*/  VIADD R12, R12, 0x1 ;  /* 0x000000010c0c7836 */ /* 0x000fe20000000000 */
[----:B------:R2:W-:Y:S04]  /*16a0*/  SYNCS.ARRIVE.TRANS64.A1T0 RZ, [R3+URZ+0x140], RZ ;  /* 0x000140ff03ff79a7 */ /* 0x0005e800081000ff */
[----:B------:R-:W-:-:S04]  /*16b0*/  ISETP.NE.AND P0, PT, R12, 0x2, PT ;  /* 0x000000020c00780c */ /* 0x000fc80003f05270 */
[----:B------:R-:W-:Y:S02]  /*16c0*/  SEL R12, R12, RZ, P0 ;  /* 0x000000ff0c0c7207 */ /* 0x000fe40000000000 */
[----:B--2---:R-:W-:-:S04]  /*16d0*/  SEL R3, RZ, 0x1, P0 ;  /* 0x00000001ff037807 */ /* 0x004fc80000000000 */
[----:B------:R-:W-:-:S07]  /*16e0*/  LOP3.LUT R10, R10, R3, RZ, 0x3c, !PT ;  /* 0x000000030a0a7212 */ /* 0x000fce00078e3cff */
.L_x_19:
[----:B------:R-:W-:Y:S01]  /*16f0*/  UMOV UR4, 0x400 ;  /* 0x0000040000047882 */ /* 0x000fe20000000000 */
[----:B------:R-:W-:Y:S01]  /*1700*/  SHF.L.U32 R2, R15, 0x1f, RZ ;  /* 0x0000001f0f027819 */ /* 0x000fe200000006ff */
[----:B-1----:R-:W-:Y:S01]  /*1710*/  ULEA UR4, UR37, UR4, 0x18 ;  /* 0x0000000425047291 */ /* 0x002fe2000f8ec0ff */
[----:B------:R-:W-:Y:S01]  /*1720*/  R2UR UR35, R103 ;  /* 0x00000000672372ca */ /* 0x000fe200000e0000 */
[----:B------:R-:W-:Y:S01]  /*1730*/  UISETP.GE.U32.AND UP0, UPT, UR15, 0xff, UPT ;  /* 0x000000ff0f00788c */ /* 0x000fe2000bf06070 */
[----:B------:R-:W-:Y:S01]  /*1740*/  R2UR UR11, R101 ;  /* 0x00000000650b72ca */ /* 0x000fe200000e0000 */
[----:B------:R-:W-:Y:S01]  /*1750*/  ULEA UR5, UR13, UR4, 0x3 ;  /* 0x000000040d057291 */ /* 0x000fe2000f8e18ff */
[----:B------:R-:W-:-:S08]  /*1760*/  UMOV UR23, URZ ;  /* 0x000000ff00177c82 */ /* 0x000fd00008000000 */
[----:B------:R1:W2:Y:S01]  /*1770*/  SYNCS.PHASECHK.TRANS64.TRYWAIT P0, [UR5+0x60], R2 ;  /* 0x00006002ff0075a7 */ /* 0x0002a20008001105 */
[----:B------:R-:W-:Y:S02]  /*1780*/  USHF.L.U32 UR35, UR35, 0x6, URZ ;  /* 0x0000000623237899 */ /* 0x000fe400080006ff */
[----:B------:R-:W-:Y:S01]  /*1790*/  UIMAD UR11, UR11, 0x50, URZ ;  /* 0x000000500b0b78a4 */ /* 0x000fe2000f8e02ff */
[----:B------:R-:W-:Y:S11]  /*17a0*/  BRA.U !UP0, `(.L_x_21) ;  /* 0x0000000108a87547 */ /* 0x000ff6000b800000 */
[----:B------:R-:W-:Y:S01]  /*17b0*/  UMOV UR16, URZ ;  /* 0x000000ff00107c82 */ /* 0x000fe20008000000 */
[----:B------:R-:W-:-:S05]  /*17c0*/  UMOV UR6, UR13 ;  /* 0x0000000d00067c82 */ /* 0x000fca0008000000 */
.L_x_26:
[----:B--2---:R-:W-:Y:S01]  /*17d0*/  @!P5 MOV R3, 0x4800 ;  /* 0x000048000003d802 */ /* 0x004fe20000000f00 */
[----:B-1----:R-:W-:Y:S01]  /*17e0*/  ULEA UR33, UR6, UR4, 0x3 ;  /* 0x0000000406217291 */ /* 0x002fe2000f8e18ff */
[----:B--2---:R-:W-:Y:S11]  /*17f0*/  @P0 BRA `(.L_x_22) ;  /* 0x00000000000c0947 */ /* 0x004ff60003800000 */
[----:B------:R-:W-:Y:S04]  /*1800*/  SHF.L.U32 R5, R15, 0x1f, RZ ;  /* 0x0000001f0f057819 */ /* 0x000fe800000006ff */
[----:B------:R-:W2:Y:S02]  /*1810*/  SYNCS.PHASECHK.TRANS64.TRYWAIT P0, [UR33+0x60], R5 ;  /* 0x00006005ff0075a7 */ /* 0x000ea40008001121 */
[----:B--2---:R-:W-:Y:S05]  /*1820*/  @!P0 BRA `(.L_x_23) ;  /* 0x0000005800088947 */ /* 0x004fea0003800000 */
.L_x_22:
[----:B------:R2:W-:Y:S01]  /*1830*/  @!P5 SYNCS.ARRIVE.TRANS64 RZ, [UR33], R3 ;  /* 0x00000003ffffd9a7 */ /* 0x0005e20008000021 */
[----:B------:R-:W-:Y:S04]  /*1840*/  BSSY.RECONVERGENT B0, `(.L_x_24) ;  /* 0x0000003000007945 */ /* 0x000fe80003800200 */
[----:B------:R-:W-:Y:S05]  /*1850*/  @P4 BRA `(.L_x_25) ;  /* 0x0000000000044947 */ /* 0x000fea0003800000 */
[----:B------:R-:W-:Y:S05]  /*1860*/  BPT.TRAP 0x1 ;  /* 0x000000040000795c */ /* 0x000fea0000300000 */
.L_x_25:
[----:B------:R-:W-:Y:S05]  /*1870*/  BSYNC.RECONVERGENT B0 ;  /* 0x0000000000007941 */ /* 0x000fea0003800200 */
.L_x_24:
[----:B------:R-:W-:Y:S02]  /*1880*/  UIADD3 UR13, UPT, UPT, UR6, 0x1, URZ ;  /* 0x00000001060d7890 */ /* 0x000fe4000fffe0ff */
[----:B------:R-:W-:Y:S02]  /*1890*/  UIADD3 UR18, UP1, UPT, UR24, 0x80, URZ ;  /* 0x0000008018127890 */ /* 0x000fe4000ff3e0ff */
[----:B------:R-:W-:Y:S02]  /*18a0*/  UISETP.NE.AND UP0, UPT, UR13, 0xc, UPT ;  /* 0x0000000c0d00788c */ /* 0x000fe4000bf05270 */
[----:B------:R-:W-:Y:S02]  /*18b0*/  ULEA UR32, UR6, UR4, 0xd ;  /* 0x0000000406207291 */ /* 0x000fe4000f8e68ff */
[----:B------:R-:W-:Y:S02]  /*18c0*/  USEL UR9, URZ, 0x1, UP0 ;  /* 0x00000001ff097887 */ /* 0x000fe40008000000 */
[----:B------:R-:W-:Y:S02]  /*18d0*/  USEL UR13, UR13, URZ, UP0 ;  /* 0x000000ff0d0d7287 */ /* 0x000fe40008000000 */
[----:B------:R-:W-:Y:S02]  /*18e0*/  USHF.L.U32 UR34, UR16, 0x7, URZ ;  /* 0x0000000710227899 */ /* 0x000fe400080006ff */
[----:B------:R-:W-:Y:S01]  /*18f0*/  ULEA UR8, UR13, UR4, 0x3 ;  /* 0x000000040d087291 */ /* 0x000fe2000f8e18ff */
[----:B------:R-:W-:Y:S01]  /*1900*/  LOP3.LUT R15, R15, UR9, RZ, 0x3c, !PT ;  /* 0x000000090f0f7c12 */ /* 0x000fe2000f8e3cff */
[----:B------:R-:W-:Y:S02]  /*1910*/  UIADD3.X UR19, UPT, UPT, URZ, UR25, URZ, UP1, !UPT ;  /* 0x00000019ff137290 */ /* 0x000fe40008ffe4ff */
[----:B------:R-:W-:Y:S01]  /*1920*/  UIADD3 UR32, UPT, UPT, UR32, 0x2a80, URZ ;  /* 0x00002a8020207890 */ /* 0x000fe2000fffe0ff */
[----:B-1----:R-:W-:Y:S01]  /*1930*/  SHF.L.U32 R2, R15, 0x1f, RZ ;  /* 0x0000001f0f027819 */ /* 0x002fe200000006ff */
[----:B------:R-:W-:Y:S02]  /*1940*/  UIMAD UR5, UR6, 0x2800, UR4 ;  /* 0x00002800060578a4 */ /* 0x000fe4000f8e0204 */
[----:B------:R-:W-:Y:S01]  /*1950*/  UIADD3 UR26, UP0, UPT, UR24, 0x180, URZ ;  /* 0x00000180181a7890 */ /* 0x000fe2000ff1e0ff */
[----:B------:R1:W1:Y:S01]  /*1960*/  SYNCS.PHASECHK.TRANS64.TRYWAIT P0, [UR8+0x60], R2 ;  /* 0x00006002ff0075a7 */ /* 0x0002620008001108 */
[----:B------:R-:W-:Y:S01]  /*1970*/  UMOV UR28, 0x0 ;  /* 0x00000000001c7882 */ /* 0x000fe20000000000 */
[----:B------:R-:W-:Y:S01]  /*1980*/  UMOV UR29, 0x10000000 ;  /* 0x10000000001d7882 */ /* 0x000fe20000000000 */
[----:B------:R-:W-:Y:S01]  /*1990*/  UIADD3 UR8, UPT, UPT, UR5, 0x1aa80, URZ ;  /* 0x0001aa8005087890 */ /* 0x000fe2000fffe0ff */
[----:B------:R1:W-:Y:S01]  /*19a0*/  UTMALDG.3D [UR32], [UR18], desc[UR28] ;  /* 0x00001c20120075b4 */ /* 0x0003e20008011000 */
[----:B------:R-:W-:Y:S02]  /*19b0*/  UIADD3.X UR27, UPT, UPT, URZ, UR25, URZ, UP0, !UPT ;  /* 0x00000019ff1b7290 */ /* 0x000fe400087fe4ff */
[----:B------:R-:W-:Y:S01]  /*19c0*/  UIADD3 UR16, UPT, UPT, UR16, 0x1, URZ ;  /* 0x0000000110107890 */ /* 0x000fe2000fffe0ff */
[----:B------:R-:W-:Y:S01]  /*19d0*/  UMOV UR12, UR36 ;  /* 0x00000024000c7c82 */ /* 0x000fe20008000000 */
[----:B------:R-:W-:Y:S01]  /*19e0*/  UMOV UR9, UR33 ;  /* 0x0000002100097c82 */ /* 0x000fe20008000000 */
[----:B------:R-:W-:Y:S01]  /*19f0*/  UMOV UR10, UR34 ;  /* 0x00000022000a7c82 */ /* 0x000fe20008000000 */
[----:B------:R-:W-:Y:S03]  /*1a00*/  UISETP.NE.AND UP0, UPT, UR16, UR7, UPT ;  /* 0x000000071000728c */ /* 0x000fe6000bf05270 */
[----:B------:R1:W-:Y:S01]  /*1a10*/  UTMALDG.3D [UR8], [UR26], desc[UR28] ;  /* 0x00001c081a0075b4 */ /* 0x0003e20008011000 */
[----:B------:R-:W-:Y:S01]  /*1a20*/  UMOV UR23, UR7 ;  /* 0x0000000700177c82 */ /* 0x000fe20008000000 */
[----:B------:R-:W-:Y:S04]  /*1a30*/  UMOV UR6, UR13 ;  /* 0x0000000d00067c82 */ /* 0x000fe80008000000 */
[----:B------:R-:W-:Y:S05]  /*1a40*/  BRA.U UP0, `(.L_x_26) ;  /* 0xfffffffd00607547 */ /* 0x000fea000b83ffff */
.L_x_21:
[----:B------:R-:W-:Y:S01]  /*1a50*/  ULEA UR5, UR13, UR4, 0x3 ;  /* 0x000000040d057291 */ /* 0x000fe2000f8e18ff */
[----:B-1----:R-:W-:Y:S01]  /*1a60*/  SHF.L.U32 R2, R15, 0x1f, RZ ;  /* 0x0000001f0f027819 */ /* 0x002fe200000006ff */
[----:B------:R-:W-:Y:S01]  /*1a70*/  @!P1 SYNCS.ARRIVE.TRANS64.A1T0 RZ, [UR4+0xd8], RZ ;  /* 0x0000d8ffffff99a7 */ /* 0x000fe20008100004 */
[----:B------:R-:W-:-:S06]  /*1a80*/  UISETP.GT.AND UP0, UPT, UR22, UR21, UPT ;  /* 0x000000151600728c */ /* 0x000fcc000bf04270 */
[----:B--2---:R1:W2:Y:S03]  /*1a90*/  SYNCS.PHASECHK.TRANS64.TRYWAIT P0, [UR5+0x60], R2 ;  /* 0x00006002ff0075a7 */ /* 0x0042a60008001105 */
[----:B------:R-:W-:Y:S05]  /*1aa0*/  BRA.U !UP0, `(.L_x_27) ;  /* 0x0000000108ac7547 */ /* 0x000fea000b800000 */
[----:B------:R-:W-:Y:S01]  /*1ab0*/  UIADD3 UR26, UPT, UPT, UR14, UR23, URZ ;  /* 0x000000170e1a7290 */ /* 0x000fe2000fffe0ff */
[----:B------:R-:W-:-:S11]  /*1ac0*/  UMOV UR6, UR13 ;  /* 0x0000000d00067c82 */ /* 0x000fd60008000000 */
.L_x_32:
[----:B--2---:R-:W-:Y:S01]  /*1ad0*/  @!P5 MOV R3, 0x4800 ;  /* 0x000048000003d802 */ /* 0x004fe20000000f00 */
[----:B-1----:R-:W-:Y:S01]  /*1ae0*/  ULEA UR17, UR6, UR4, 0x3 ;  /* 0x0000000406117291 */ /* 0x002fe2000f8e18ff */
[----:B--2---:R-:W-:Y:S11]  /*1af0*/  @P0 BRA `(.L_x_28) ;  /* 0x00000000000c0947 */ /* 0x004ff60003800000 */
[----:B------:R-:W-:Y:S04]  /*1b00*/  SHF.L.U32 R5, R15, 0x1f, RZ ;  /* 0x0000001f0f057819 */ /* 0x000fe800000006ff */
[----:B------:R-:W2:Y:S02]  /*1b10*/  SYNCS.PHASECHK.TRANS64.TRYWAIT P0, [UR17+0x60], R5 ;  /* 0x00006005ff0075a7 */ /* 0x000ea40008001111 */
[----:B--2---:R-:W-:Y:S05]  /*1b20*/  @!P0 BRA `(.L_x_29) ;  /* 0x0000005400608947 */ /* 0x004fea0003800000 */
.L_x_28:
[----:B------:R2:W-:Y:S01]  /*1b30*/  @!P5 SYNCS.ARRIVE.TRANS64 RZ, [UR17], R3 ;  /* 0x00000003ffffd9a7 */ /* 0x0005e20008000011 */
[----:B------:R-:W-:Y:S04]  /*1b40*/  BSSY.RECONVERGENT B0, `(.L_x_30) ;  /* 0x0000003000007945 */ /* 0x000fe80003800200 */
[----:B------:R-:W-:Y:S05]  /*1b50*/  @P4 BRA `(.L_x_31) ;  /* 0x0000000000044947 */ /* 0x000fea0003800000 */
[----:B------:R-:W-:Y:S05]  /*1b60*/  BPT.TRAP 0x1 ;  /* 0x000000040000795c */ /* 0x000fea0000300000 */
.L_x_31:
[----:B------:R-:W-:Y:S05]  /*1b70*/  BSYNC.RECONVERGENT B0 ;  /* 0x0000000000007941 */ /* 0x000fea0003800200 */
.L_x_30:
[----:B------:R-:W-:Y:S02]  /*1b80*/  UIADD3 UR13, UPT, UPT, UR6, 0x1, URZ ;  /* 0x00000001060d7890 */ /* 0x000fe4000fffe0ff */
[----:B------:R-:W-:Y:S02]  /*1b90*/  ULEA UR16, UR6, UR4, 0xd ;  /* 0x0000000406107291 */ /* 0x000fe4000f8e68ff */
[----:B------:R-:W-:Y:S02]  /*1ba0*/  UISETP.NE.AND UP0, UPT, UR13, 0xc, UPT ;  /* 0x0000000c0d00788c */ /* 0x000fe4000bf05270 */
[----:B------:R-:W-:Y:S02]  /*1bb0*/  UIADD3 UR32, UP1, UPT, UR24, 0x80, URZ ;  /* 0x0000008018207890 */ /* 0x000fe4000ff3e0ff */
[----:B------:R-:W-:Y:S02]  /*1bc0*/  USEL UR9, URZ, 0x1, UP0 ;  /* 0x00000001ff097887 */ /* 0x000fe40008000000 */
[----:B------:R-:W-:Y:S02]  /*1bd0*/  USEL UR13, UR13, URZ, UP0 ;  /* 0x000000ff0d0d7287 */ /* 0x000fe40008000000 */
[----:B------:R-:W-:Y:S02]  /*1be0*/  USHF.L.U32 UR18, UR23, 0x7, URZ ;  /* 0x0000000717127899 */ /* 0x000fe400080006ff */
[----:B------:R-:W-:Y:S01]  /*1bf0*/  ULEA UR8, UR13, UR4, 0x3 ;  /* 0x000000040d087291 */ /* 0x000fe2000f8e18ff */
[----:B------:R-:W-:Y:S01]  /*1c00*/  LOP3.LUT R15, R15, UR9, RZ, 0x3c, !PT ;  /* 0x000000090f0f7c12 */ /* 0x000fe2000f8e3cff */
[----:B------:R-:W-:Y:S02]  /*1c10*/  UIADD3 UR16, UPT, UPT, UR16, 0x2a80, URZ ;  /* 0x00002a8010107890 */ /* 0x000fe4000fffe0ff */
[----:B------:R-:W-:Y:S01]  /*1c20*/  UIADD3.X UR33, UPT, UPT, URZ, UR25, URZ, UP1, !UPT ;  /* 0x00000019ff217290 */ /* 0x000fe20008ffe4ff */
[----:B-1----:R-:W-:Y:S01]  /*1c30*/  SHF.L.U32 R2, R15, 0x1f, RZ ;  /* 0x0000001f0f027819 */ /* 0x002fe200000006ff */
[----:B------:R-:W-:Y:S02]  /*1c40*/  UIMAD UR5, UR6, 0x2800, UR4 ;  /* 0x00002800060578a4 */ /* 0x000fe4000f8e0204 */
[----:B------:R-:W-:Y:S01]  /*1c50*/  UIADD3 UR30, UP0, UPT, UR24, 0x180, URZ ;  /* 0x00000180181e7890 */ /* 0x000fe2000ff1e0ff */
[----:B------:R1:W1:Y:S01]  /*1c60*/  SYNCS.PHASECHK.TRANS64.TRYWAIT P0, [UR8+0x60], R2 ;  /* 0x00006002ff0075a7 */ /* 0x0002620008001108 */
[----:B------:R-:W-:Y:S01]  /*1c70*/  UIADD3 UR8, UPT, UPT, UR5, 0x1aa80, URZ ;  /* 0x0001aa8005087890 */ /* 0x000fe2000fffe0ff */
[----:B------:R-:W-:Y:S01]  /*1c80*/  UMOV UR28, 0x0 ;  /* 0x00000000001c7882 */ /* 0x000fe20000000000 */
[----:B------:R-:W-:Y:S01]  /*1c90*/  UMOV UR29, 0x10000000 ;  /* 0x10000000001d7882 */ /* 0x000fe20000000000 */
[----:B------:R-:W-:Y:S01]  /*1ca0*/  UMOV UR19, UR35 ;  /* 0x0000002300137c82 */ /* 0x000fe20008000000 */
[----:B------:R-:W-:Y:S01]  /*1cb0*/  UMOV UR20, UR36 ;  /* 0x0000002400147c82 */ /* 0x000fe20008000000 */
[----:B------:R-:W-:Y:S01]  /*1cc0*/  UIADD3.X UR31, UPT, UPT, URZ, UR25, URZ, UP0, !UPT ;  /* 0x00000019ff1f7290 */ /* 0x000fe200087fe4ff */
[----:B------:R1:W-:Y:S01]  /*1cd0*/  UTMALDG.3D [UR16], [UR32], desc[UR28] ;  /* 0x00001c10200075b4 */ /* 0x0003e20008011000 */
[----:B------:R-:W-:Y:S01]  /*1ce0*/  UIADD3 UR23, UPT, UPT, UR23, 0x1, URZ ;  /* 0x0000000117177890 */ /* 0x000fe2000fffe0ff */
[----:B------:R-:W-:Y:S01]  /*1cf0*/  UMOV UR12, UR36 ;  /* 0x00000024000c7c82 */ /* 0x000fe20008000000 */
[----:B------:R-:W-:Y:S01]  /*1d00*/  UMOV UR9, UR17 ;  /* 0x0000001100097c82 */ /* 0x000fe20008000000 */
[----:B------:R-:W-:Y:S01]  /*1d10*/  UMOV UR10, UR18 ;  /* 0x00000012000a7c82 */ /* 0x000fe20008000000 */
[----:B------:R-:W-:Y:S03]  /*1d20*/  UISETP.NE.AND UP0, UPT, UR23, UR26, UPT ;  /* 0x0000001a1700728c */ /* 0x000fe6000bf05270 */
[----:B------:R1:W-:Y:S01]  /*1d30*/  UTMALDG.3D [UR8], [UR30], desc[UR28] ;  /* 0x00001c081e0075b4 */ /* 0x0003e20008011000 */
[----:B------:R-:W-:Y:S05]  /*1d40*/  UMOV UR6, UR13 ;  /* 0x0000000d00067c82 */ /* 0x000fea0008000000 */
[----:B------:R-:W-:Y:S05]  /*1d50*/  BRA.U UP0, `(.L_x_32) ;  /* 0xfffffffd005c7547 */ /* 0x000fea000b83ffff */
.L_x_27:
[C---:B-1----:R-:W-:Y:S01]  /*1d60*/  LEA R2, R14.reuse, UR4, 0x3 ;  /* 0x000000040e027c11 */ /* 0x042fe2000f8e18ff */
[----:B------:R-:W-:Y:S01]  /*1d70*/  NOP ;  /* 0x0000000000007918 */ /* 0x000fe20000000000 */
[----:B--2---:R-:W-:Y:S02]  /*1d80*/  SHF.L.U32 R3, R13, 0x1f, RZ ;  /* 0x0000001f0d037819 */ /* 0x004fe400000006ff */
[----:B------:R-:W-:Y:S02]  /*1d90*/  LEA R4, R14, UR4, 0x4 ;  /* 0x000000040e047c11 */ /* 0x000fe4000f8e20ff */
[----:B------:R-:W1:Y:S02]  /*1da0*/  SYNCS.PHASECHK.TRANS64.TRYWAIT P0, [R2+URZ+0xe0], R3 ;  /* 0x0000e003020075a7 */ /* 0x000e6400080011ff */
[----:B-1----:R-:W-:Y:S05]  /*1db0*/  @!P0 BRA `(.L_x_33) ;  /* 0x0000005000d48947 */ /* 0x002fea0003800000 */
.L_x_106:
[----:B------:R-:W2:Y:S01]  /*1dc0*/  LDS.128 R4, [R4+0x170] ;  /* 0x0001700004047984 */ /* 0x000ea20000000c00 */
[----:B---3--:R-:W-:Y:S01]  /*1dd0*/  ISETP.GE.AND P0, PT, R22, 0x1, PT ;  /* 0x000000011600780c */ /* 0x008fe20003f06270 */
[----:B-1----:R-:W-:Y:S01]  /*1de0*/  VIADD R2, R2, 0xf0 ;  /* 0x000000f002027836 */ /* 0x002fe20000000000 */
[----:B------:R-:W-:Y:S01]  /*1df0*/  @!PT LDS RZ, [RZ] ;  /* 0x00000000fffff984 */ /* 0x000fe20000000800 */
[----:B------:R-:W-:Y:S01]  /*1e00*/  @!PT LDS RZ, [RZ] ;  /* 0x00000000fffff984 */ /* 0x000fe20000000800 */
[----:B------:R-:W-:Y:S01]  /*1e10*/  @!PT LDS RZ, [RZ] ;  /* 0x00000000fffff984 */ /* 0x000fe20000000800 */
[----:B------:R-:W-:Y:S01]  /*1e20*/  @!PT LDS RZ, [RZ] ;  /* 0x00000000fffff984 */ /* 0x000fe20000000800 */
[----:B------:R1:W-:Y:S06]  /*1e30*/  MEMBAR.ALL.CTA ;  /* 0x0000000000007992 */ /* 0x0003ec0000008000 */
[----:B-1----:R-:W1:Y:S01]  /*1e40*/  FENCE.VIEW.ASYNC.S ;  /* 0x00000000000073c6 */ /* 0x002e620000000000 */
[----:B------:R-:W-:-:S04]  /*1e50*/  PRMT R2, RZ, 0x654, R2 ;  /* 0x00000654ff027816 */ /* 0x000fc80000000002 */
[----:B-1----:R1:W-:Y:S01]  /*1e60*/  SYNCS.ARRIVE.TRANS64.RED.A1T0 RZ, [R2+URZ], RZ ;  /* 0x000000ff02ff79a7 */ /* 0x0023e200081004ff */
[----:B--2---:R-:W-:-:S13]  /*1e70*/  LOP3.LUT P2, RZ, R6, 0x1, RZ, 0xc0, !PT ;  /* 0x0000000106ff7812 */ /* 0x004fda000784c0ff */
[----:B------:R-:W-:Y:S01]  /*1e80*/  @P2 SHF.R.U32.HI R3, RZ, 0x10, R5 ;  /* 0x00000010ff032819 */ /* 0x000fe20000011605 */
[----:B------:R-:W-:Y:S01]  /*1e90*/  VOTEU.ANY UP0, P2 ;  /* 0x0000000000ff7886 */ /* 0x000fe20001000100 */
[----:B------:R-:W-:Y:S02]  /*1ea0*/  @P2 MOV R11, R4 ;  /* 0x00000004000b2202 */ /* 0x000fe40000000f00 */
[----:B------:R-:W-:Y:S02]  /*1eb0*/  @P2 R2UR.BROADCAST UR5, R3 ;  /* 0x00000000030522ca */ /* 0x000fe400008e0000 */
[----:B------:R-:W-:-:S11]  /*1ec0*/  @P2 LOP3.LUT R8, R5, 0xffff, RZ, 0xc0, !PT ;  /* 0x0000ffff05082812 */ /* 0x000fd600078ec0ff */
[----:B------:R-:W-:Y:S01]  /*1ed0*/  @UP0 UMOV UR36, UR5 ;  /* 0x0000000500240c82 */ /* 0x000fe20008000000 */
[----:B-1----:R-:W-:Y:S05]  /*1ee0*/  @!P0 BRA `(.L_x_34) ;  /* 0x0000000000b88947 */ /* 0x002fea0003800000 */
[----:B------:R-:W4:Y:S01]  /*1ef0*/  LDC.64 R4, c[0x0][0xb18] ;  /* 0x0002c600ff047b82 */ /* 0x000f220000000a00 */
[----:B------:R-:W-:-:S07]  /*1f00*/  ISETP.NE.AND P3, PT, R22, 0x1, PT ;  /* 0x000000011600780c */ /* 0x000fce0003f65270 */
[----:B------:R-:W1:Y:S08]  /*1f10*/  LDC.64 R6, c[0x0][0xb10] ;  /* 0x0002c400ff067b82 */ /* 0x000e700000000a00 */
[----:B------:R-:W2:Y:S08]  /*1f20*/  LDC R16, c[0x0][0xb20] ;  /* 0x0002c800ff107b82 */ /* 0x000eb00000000800 */
[----:B------:R-:W3:Y:S01]  /*1f30*/  LDC R18, c[0x0][0xb0c] ;  /* 0x0002c300ff127b82 */ /* 0x000ee20000000800 */
[----:B----4-:R-:W-:Y:S01]  /*1f40*/  IMAD.HI.U32 R17, R0, R5, RZ ;  /* 0x0000000500117227 */ /* 0x010fe200078e00ff */
[----:B------:R-:W-:-:S03]  /*1f50*/  ISETP.NE.AND P0, PT, R4, 0x1, PT ;  /* 0x000000010400780c */ /* 0x000fc60003f05270 */
[----:B------:R-:W-:-:S03]  /*1f60*/  IMAD.HI.U32 R5, R8, R5, RZ ;  /* 0x0000000508057227 */ /* 0x000fc600078e00ff */
[----:B------:R-:W4:Y:S01]  /*1f70*/  LDC.64 R2, c[0x0][0xb28] ;  /* 0x0002ca00ff027b82 */ /* 0x000f220000000a00 */
[----:B-1----:R-:W-:-:S04]  /*1f80*/  IMAD.HI.U32 R20, R9, R6, RZ ;  /* 0x0000000609147227 */ /* 0x002fc800078e00ff */
[----:B------:R-:W-:Y:S01]  /*1f90*/  IMAD.HI.U32 R24, R11, R6, RZ ;  /* 0x000000060b187227 */ /* 0x000fe200078e00ff */
[----:B------:R-:W-:Y:S02]  /*1fa0*/  SHF.R.U32.HI R20, RZ, R7, R20 ;  /* 0x00000007ff147219 */ /* 0x000fe40000011614 */
[-C--:B--2---:R-:W-:Y:S02]  /*1fb0*/  SHF.R.U32.HI R17, RZ, R16.reuse, R17 ;  /* 0x00000010ff117219 */ /* 0x084fe40000011611 */
[----:B------:R-:W-:Y:S02]  /*1fc0*/  SHF.R.U32.HI R5, RZ, R16, R5 ;  /* 0x00000010ff057219 */ /* 0x000fe40000011605 */
[----:B------:R-:W-:Y:S02]  /*1fd0*/  SEL R17, R0, R17, !P0 ;  /* 0x0000001100117207 */ /* 0x000fe40004000000 */
[----:B------:R-:W-:Y:S02]  /*1fe0*/  SHF.R.U32.HI R24, RZ, R7, R24 ;  /* 0x00000007ff187219 */ /* 0x000fe40000011618 */
[----:B---3--:R-:W-:-:S02]  /*1ff0*/  ISETP.NE.AND P1, PT, R18, 0x1, PT ;  /* 0x000000011200780c */ /* 0x008fc40003f25270 */
[----:B------:R-:W-:Y:S02]  /*2000*/  SEL R5, R8, R5, !P0 ;  /* 0x0000000508057207 */ /* 0x000fe40004000000 */
[----:B------:R-:W-:Y:S02]  /*2010*/  SEL R19, R9, R20, !P1 ;  /* 0x0000001409137207 */ /* 0x000fe40004800000 */
[----:B------:R-:W-:Y:S01]  /*2020*/  SEL R7, R11, R24, !P1 ;  /* 0x000000180b077207 */ /* 0x000fe20004800000 */
[----:B----4-:R-:W-:-:S04]  /*2030*/  IMAD.HI.U32 R20, R17, R2, RZ ;  /* 0x0000000211147227 */ /* 0x010fc800078e00ff */
[----:B------:R-:W-:Y:S01]  /*2040*/  IMAD.HI.U32 R6, R19, R2, RZ ;  /* 0x0000000213067227 */ /* 0x000fe200078e00ff */
[----:B------:R-:W-:-:S04]  /*2050*/  @P3 SHF.R.U32.HI R17, RZ, R3, R20 ;  /* 0x00000003ff113219 */ /* 0x000fc80000011614 */
[----:B------:R-:W-:Y:S01]  /*2060*/  @P3 SHF.R.U32.HI R19, RZ, R3, R6 ;  /* 0x00000003ff133219 */ /* 0x000fe20000011606 */
[----:B------:R-:W-:-:S04]  /*2070*/  IMAD R17, R22, R17, RZ ;  /* 0x0000001116117224 */ /* 0x000fc800078e02ff */
[----:B------:R-:W-:Y:S01]  /*2080*/  IMAD R6, R22, R19, RZ ;  /* 0x0000001316067224 */ /* 0x000fe200078e02ff */
[C---:B------:R-:W-:Y:S02]  /*2090*/  ISETP.GE.AND P0, PT, R5.reuse, R17, PT ;  /* 0x000000110500720c */ /* 0x040fe40003f06270 */
[----:B------:R-:W-:Y:S02]  /*20a0*/  IADD3 R17, PT, PT, -R5, RZ, RZ ;  /* 0x000000ff05117210 */ /* 0x000fe40007ffe1ff */
[----:B------:R-:W-:Y:S01]  /*20b0*/  ISETP.GE.OR P0, PT, R7, R6, P0 ;  /* 0x000000060700720c */ /* 0x000fe20000706670 */
[----:B------:R-:W-:-:S04]  /*20c0*/  IMAD.HI.U32 R6, R5, R2, RZ ;  /* 0x0000000205067227 */ /* 0x000fc800078e00ff */
[----:B------:R-:W-:Y:S01]  /*20d0*/  IMAD R8, R4, R17, R8 ;  /* 0x0000001104087224 */ /* 0x000fe200078e0208 */
[----:B------:R-:W-:-:S04]  /*20e0*/  SHF.R.U32.HI R6, RZ, R3, R6 ;  /* 0x00000003ff067219 */ /* 0x000fc80000011606 */
[----:B------:R-:W-:-:S03]  /*20f0*/  SEL R6, R5, R6, !P3 ;  /* 0x0000000605067207 */ /* 0x000fc60005800000 */
[----:B------:R-:W-:-:S04]  /*2100*/  @!P0 IMAD.HI.U32 R16, R7, R2, RZ ;  /* 0x0000000207108227 */ /* 0x000fc800078e00ff */
[----:B------:R-:W-:Y:S01]  /*2110*/  IMAD.MOV R2, RZ, RZ, -R6 ;  /* 0x000000ffff027224 */ /* 0x000fe200078e0a06 */
[----:B------:R-:W-:-:S03]  /*2120*/  @!P0 SHF.R.U32.HI R16, RZ, R3, R16 ;  /* 0x00000003ff108219 */ /* 0x000fc60000011610 */
[----:B------:R-:W-:Y:S01]  /*2130*/  IMAD R2, R22, R2, R5 ;  /* 0x0000000216027224 */ /* 0x000fe200078e0205 */
[----:B------:R-:W-:-:S05]  /*2140*/  @!P0 SEL R3, R7, R16, !P3 ;  /* 0x0000001007038207 */ /* 0x000fca0005800000 */
[--C-:B------:R-:W-:Y:S02]  /*2150*/  @!P0 IMAD.IADD R6, R6, 0x1, -R3.reuse ;  /* 0x0000000106068824 */ /* 0x100fe400078e0a03 */
[----:B------:R-:W-:Y:S01]  /*2160*/  @!P0 IMAD R3, R2, R19, R3 ;  /* 0x0000001302038224 */ /* 0x000fe200078e0203 */
[----:B------:R-:W-:Y:S01]  /*2170*/  IADD3 R2, PT, PT, -R7, RZ, RZ ;  /* 0x000000ff07027210 */ /* 0x000fe20007ffe1ff */
[----:B------:R-:W-:Y:S02]  /*2180*/  @!P0 IMAD R5, R22, R6, R7 ;  /* 0x0000000616058224 */ /* 0x000fe400078e0207 */
[----:B------:R-:W-:Y:S02]  /*2190*/  @!P0 IMAD.MOV.U32 R7, RZ, RZ, R3 ;  /* 0x000000ffff078224 */ /* 0x000fe400078e0003 */
[----:B------:R-:W-:Y:S02]  /*21a0*/  IMAD R2, R18, R2, R11 ;  /* 0x0000000212027224 */ /* 0x000fe400078e020b */
[----:B------:R-:W-:-:S02]  /*21b0*/  IMAD R8, R5, R4, R8 ;  /* 0x0000000405087224 */ /* 0x000fc400078e0208 */
[----:B------:R-:W-:Y:S02]  /*21c0*/  IMAD R11, R7, R18, R2 ;  /* 0x00000012070b7224 */ /* 0x000fe400078e0202 */
.L_x_34:
[----:B------:R-:W1:Y:S02]  /*21d0*/  LDCU UR5, c[0x0][0xb30] ;  /* 0x00016600ff0577ac */ /* 0x000e640008000800 */
[----:B-1----:R-:W-:-:S09]  /*21e0*/  UISETP.NE.AND UP0, UPT, UR5, 0x1, UPT ;  /* 0x000000010500788c */ /* 0x002fd2000bf05270 */
[----:B------:R-:W-:Y:S05]  /*21f0*/  BRA.U UP0, `(.L_x_35) ;  /* 0x0000000100407547 */ /* 0x000fea000b800000 */
[----:B------:R-:W1:Y:S08]  /*2200*/  LDC.64 R4, c[0x0][0xb10] ;  /* 0x0002c400ff047b82 */ /* 0x000e700000000a00 */
[----:B------:R-:W2:Y:S08]  /*2210*/  LDC.64 R2, c[0x0][0xb18] ;  /* 0x0002c600ff027b82 */ /* 0x000eb00000000a00 */
[----:B------:R-:W3:Y:S08]  /*2220*/  LDC R6, c[0x0][0xb20] ;  /* 0x0002c800ff067b82 */ /* 0x000ef00000000800 */
[----:B------:R-:W4:Y:S01]  /*2230*/  LDC R16, c[0x0][0xb0c] ;  /* 0x0002c300ff107b82 */ /* 0x000f220000000800 */
[----:B-1----:R-:W-:-:S05]  /*2240*/  IMAD.HI.U32 R4, R11, R4, RZ ;  /* 0x000000040b047227 */ /* 0x002fca00078e00ff */
[----:B------:R-:W-:Y:S01]  /*2250*/  SHF.R.U32.HI R4, RZ, R5, R4 ;  /* 0x00000005ff047219 */ /* 0x000fe20000011604 */
[----:B--2---:R-:W-:Y:S01]  /*2260*/  IMAD.HI.U32 R3, R8, R3, RZ ;  /* 0x0000000308037227 */ /* 0x004fe200078e00ff */
[----:B------:R-:W-:-:S04]  /*2270*/  ISETP.NE.AND P0, PT, R2, 0x1, PT ;  /* 0x000000010200780c */ /* 0x000fc80003f05270 */
[----:B---3--:R-:W-:-:S04]  /*2280*/  SHF.R.U32.HI R3, RZ, R6, R3 ;  /* 0x00000006ff037219 */ /* 0x008fc80000011603 */
[----:B------:R-:W-:Y:S02]  /*2290*/  SEL R3, R8, R3, !P0 ;  /* 0x0000000308037207 */ /* 0x000fe40004000000 */
[----:B----4-:R-:W-:-:S04]  /*22a0*/  ISETP.NE.AND P1, PT, R16, 0x1, PT ;  /* 0x000000011000780c */ /* 0x010fc80003f25270 */
[----:B------:R-:W-:-:S05]  /*22b0*/  SEL R4, R11, R4, !P1 ;  /* 0x000000040b047207 */ /* 0x000fca0004800000 */
[----:B------:R-:W-:Y:S02]  /*22c0*/  IMAD.IADD R5, R3, 0x1, -R4 ;  /* 0x0000000103057824 */ /* 0x000fe400078e0a04 */
[----:B------:R-:W-:Y:S02]  /*22d0*/  IMAD.IADD R3, R4, 0x1, -R3 ;  /* 0x0000000104037824 */ /* 0x000fe400078e0a03 */
[----:B------:R-:W-:Y:S02]  /*22e0*/  IMAD R11, R5, R16, R11 ;  /* 0x00000010050b7224 */ /* 0x000fe400078e020b */
[----:B------:R-:W-:-:S07]  /*22f0*/  IMAD R8, R3, R2, R8 ;  /* 0x0000000203087224 */ /* 0x000fce00078e0208 */
.L_x_35:
[----:B------:R-:W-:Y:S01]  /*2300*/  VIADD R14, R14, 0x1 ;  /* 0x000000010e0e7836 */ /* 0x000fe20000000000 */
[----:B------:R-:W-:Y:S01]  /*2310*/  PLOP3.LUT P1, PT, PT, PT, PT, 0x80, 0x8 ;  /* 0x000000000008781c */ /* 0x000fe20003f2f070 */
[----:B------:R-:W-:Y:S02]  /*2320*/  IMAD.IADD R103, R11, 0x1, R100 ;  /* 0x000000010b677824 */ /* 0x000fe400078e0264 */
[----:B------:R-:W-:Y:S01]  /*2330*/  IMAD.IADD R101, R8, 0x1, R93 ;  /* 0x0000000108657824 */ /* 0x000fe200078e025d */
[----:B------:R-:W-:-:S04]  /*2340*/  ISETP.NE.AND P0, PT, R14, 0x2, PT ;  /* 0x000000020e00780c */ /* 0x000fc80003f05270 */
[----:B------:R-:W-:Y:S02]  /*2350*/  SEL R2, RZ, 0x1, P0 ;  /* 0x00000001ff027807 */ /* 0x000fe40000000000 */
[----:B------:R-:W-:Y:S02]  /*2360*/  SEL R14, R14, RZ, P0 ;  /* 0x000000ff0e0e7207 */ /* 0x000fe40000000000 */
[----:B------:R-:W-:Y:S01]  /*2370*/  LOP3.LUT R13, R13, R2, RZ, 0x3c, !PT ;  /* 0x000000020d0d7212 */ /* 0x000fe200078e3cff */
[----:B------:R-:W-:Y:S06]  /*2380*/  @P2 BRA `(.L_x_36) ;  /* 0xfffffff000982947 */ /* 0x000fec000383ffff */
[----:B------:R-:W-:Y:S01]  /*2390*/  UIADD3 UR4, UPT, UPT, UR4, 0x60, URZ ;  /* 0x0000006004047890 */ /* 0x000fe2000fffe0ff */
[----:B------:R-:W-:-:S03]  /*23a0*/  SHF.L.U32 R3, R15, 0x1f, RZ ;  /* 0x0000001f0f037819 */ /* 0x000fc600000006ff */
[----:B------:R-:W-:-:S09]  /*23b0*/  ULEA UR5, UR13, UR4, 0x3 ;  /* 0x000000040d057291 */ /* 0x000fd2000f8e18ff */
[----:B------:R-:W1:Y:S02]  /*23c0*/  SYNCS.PHASECHK.TRANS64.TRYWAIT P0, [UR5], R3 ;  /* 0x00000003ff0075a7 */ /* 0x000e640008001105 */
[----:B-1----:R-:W-:Y:S05]  /*23d0*/  @!P0 BRA `(.L_x_37) ;  /* 0x0000004c00608947 */ /* 0x002fea0003800000 */
.L_x_108:
[----:B------:R-:W-:-:S04]  /*23e0*/  UIADD3 UR6, UPT, UPT, UR13, 0x1, URZ ;  /* 0x000000010d067890 */ /* 0x000fc8000fffe0ff */
[----:B------:R-:W-:-:S04]  /*23f0*/  UISETP.NE.AND UP0, UPT, UR6, 0xc, UPT ;  /* 0x0000000c0600788c */ /* 0x000fc8000bf05270 */
[----:B------:R-:W-:Y:S02]  /*2400*/  USEL UR7, URZ, 0x1, UP0 ;  /* 0x00000001ff077887 */ /* 0x000fe40008000000 */
[----:B------:R-:W-:-:S04]  /*2410*/  USEL UR6, UR6, URZ, UP0 ;  /* 0x000000ff06067287 */ /* 0x000fc80008000000 */
[----:B------:R-:W-:Y:S01]  /*2420*/  ULEA UR5, UR6, UR4, 0x3 ;  /* 0x0000000406057291 */ /* 0x000fe2000f8e18ff */
[----:B------:R-:W-:-:S04]  /*2430*/  LOP3.LUT R2, R15, UR7, RZ, 0x3c, !PT ;  /* 0x000000070f027c12 */ /* 0x000fc8000f8e3cff */
[----:B-1----:R-:W-:-:S04]  /*2440*/  SHF.L.U32 R3, R2, 0x1f, RZ ;  /* 0x0000001f02037819 */ /* 0x002fc800000006ff */
[----:B------:R-:W1:Y:S02]  /*2450*/  SYNCS.PHASECHK.TRANS64.TRYWAIT P0, [UR5], R3 ;  /* 0x00000003ff0075a7 */ /* 0x000e640008001105 */
[----:B-1----:R-:W-:Y:S05]  /*2460*/  @!P0 BRA `(.L_x_38) ;  /* 0x0000004c00548947 */ /* 0x002fea0003800000 */
.L_x_110:
        /* <DEDUP_REMOVED lines=9> */
.L_x_112:
        /* <DEDUP_REMOVED lines=9> */
.L_x_114:
        /* <DEDUP_REMOVED lines=9> */
.L_x_116:
        /* <DEDUP_REMOVED lines=9> */
.L_x_118:
        /* <DEDUP_REMOVED lines=9> */
.L_x_120:
        /* <DEDUP_REMOVED lines=9> */
.L_x_122:
        /* <DEDUP_REMOVED lines=9> */
.L_x_124:
        /* <DEDUP_REMOVED lines=9> */
.L_x_126:
        /* <DEDUP_REMOVED lines=9> */
.L_x_128:
[----:B------:R-:W-:-:S04]  /*2980*/  UIADD3 UR6, UPT, UPT, UR6, 0x1, URZ ;  /* 0x0000000106067890 */ /* 0x000fc8000fffe0ff */
[----:B------:R-:W-:-:S04]  /*2990*/  UISETP.NE.AND UP0, UPT, UR6, 0xc, UPT ;  /* 0x0000000c0600788c */ /* 0x000fc8000bf05270 */
[----:B------:R-:W-:Y:S02]  /*29a0*/  USEL UR5, URZ, 0x1, UP0 ;  /* 0x00000001ff057887 */ /* 0x000fe40008000000 */
[----:B------:R-:W-:-:S04]  /*29b0*/  USEL UR6, UR6, URZ, UP0 ;  /* 0x000000ff06067287 */ /* 0x000fc80008000000 */
[----:B------:R-:W-:Y:S01]  /*29c0*/  ULEA UR6, UR6, UR4, 0x3 ;  /* 0x0000000406067291 */ /* 0x000fe2000f8e18ff */
[----:B-1----:R-:W-:-:S04]  /*29d0*/  LOP3.LUT R3, R2, UR5, RZ, 0x3c, !PT ;  /* 0x0000000502037c12 */ /* 0x002fc8000f8e3cff */
[----:B------:R-:W-:Y:S01]  /*29e0*/  SHF.L.U32 R3, R3, 0x1f, RZ ;  /* 0x0000001f03037819 */ /* 0x000fe200000006ff */
[----:B----4-:R-:W-:-:S07]  /*29f0*/  IMAD.U32 R0, RZ, RZ, UR6 ;  /* 0x00000006ff007e24 */ /* 0x010fce000f8e00ff */
.L_x_48:
[----:B-1----:R1:W2:Y:S02]  /*2a00*/  SYNCS.PHASECHK.TRANS64.TRYWAIT P0, [R0+URZ], R3 ;  /* 0x00000003000075a7 */ /* 0x0022a400080011ff */
[----:B--2---:R-:W-:Y:S05]  /*2a10*/  @!P0 NANOSLEEP.SYNCS 0x989680 ;  /* 0x009896800000895d */ /* 0x004fea0003900000 */
[----:B------:R-:W2:Y:S02]  /*2a20*/  @!P0 SYNCS.PHASECHK.TRANS64 P0, [R0+URZ], R3 ;  /* 0x00000003000085a7 */ /* 0x000ea400080010ff */
[----:B--2---:R-:W-:Y:S05]  /*2a30*/  @P0 EXIT ;  /* 0x000000000000094d */ /* 0x004fea0003800000 */
[----:B------:R-:W-:Y:S05]  /*2a40*/  BRA `(.L_x_48) ;  /* 0xfffffffc00ec7947 */ /* 0x000fea000383ffff */
.L_x_18:
[----:B------:R-:W-:-:S04]  /*2a50*/  UISETP.NE.AND UP1, UPT, UR37, URZ, UPT ;  /* 0x000000ff2500728c */ /* 0x000fc8000bf25270 */
[----:B------:R-:W-:-:S09]  /*2a60*/  UISETP.NE.OR UP1, UPT, UR8, 0x1, UP1 ;  /* 0x000000010800788c */ /* 0x000fd20008f25670 */
[----:B------:R-:W-:Y:S05]  /*2a70*/  BRA.U UP1, `(.L_x_49) ;  /* 0x0000000501487547 */ /* 0x000fea000b800000 */
[----:B------:R-:W-:Y:S01]  /*2a80*/  ISETP.NE.AND P2, PT, R2, RZ, PT ;  /* 0x000000ff0200720c */ /* 0x000fe20003f45270 */
[----:B------:R-:W-:Y:S01]  /*2a90*/  IMAD.MOV.U32 R12, RZ, RZ, 0x1 ;  /* 0x00000001ff0c7424 */ /* 0x000fe200078e00ff */
[----:B------:R-:W-:Y:S02]  /*2aa0*/  CS2R R10, SRZ ;  /* 0x00000000000a7805 */ /* 0x000fe4000001ff00 */
[----:B------:R-:W-:Y:S01]  /*2ab0*/  CS2R R8, SRZ ;  /* 0x0000000000087805 */ /* 0x000fe2000001ff00 */
[----:B------:R-:W-:Y:S01]  /*2ac0*/  UMOV UR4, 0x400 ;  /* 0x0000040000047882 */ /* 0x000fe20000000000 */
[----:B------:R-:W-:Y:S01]  /*2ad0*/  UMOV UR6, URZ ;  /* 0x000000ff00067c82 */ /* 0x000fe20008000000 */
[----:B------:R-:W-:-:S12]  /*2ae0*/  ULEA UR37, UR37, UR4, 0x18 ;  /* 0x0000000425257291 */ /* 0x000fd8000f8ec0ff */
.L_x_53:
[----:B------:R-:W-:Y:S02]  /*2af0*/  LEA R0, R8, UR37, 0x3 ;  /* 0x0000002508007c11 */ /* 0x000fe4000f8e18ff */
[----:B------:R-:W-:-:S03]  /*2b00*/  SHF.L.U32 R5, R9, 0x1f, RZ ;  /* 0x0000001f09057819 */ /* 0x000fc600000006ff */
[----:B------:R-:W-:Y:S01]  /*2b10*/  VIADD R4, R0, 0x150 ;  /* 0x0000015000047836 */ /* 0x000fe20000000000 */
[----:B------:R-:W1:Y:S02]  /*2b20*/  SYNCS.PHASECHK.TRANS64.TRYWAIT P0, [R0+URZ+0x140], R5 ;  /* 0x00014005000075a7 */ /* 0x000e6400080011ff */
[----:B-1----:R-:W-:Y:S05]  /*2b30*/  @!P0 BRA `(.L_x_50) ;  /* 0x0000004800908947 */ /* 0x002fea0003800000 */
.L_x_129:
[----:B------:R-:W-:Y:S01]  /*2b40*/  ULEA UR5, UR6, UR37, 0x3 ;  /* 0x0000002506057291 */ /* 0x000fe2000f8e18ff */
[----:B------:R-:W-:Y:S02]  /*2b50*/  PRMT R4, RZ, 0x654, R4 ;  /* 0x00000654ff047816 */ /* 0x000fe40000000004 */
[----:B-1----:R-:W-:Y:S01]  /*2b60*/  SHF.L.U32 R5, R12, 0x1f, RZ ;  /* 0x0000001f0c057819 */ /* 0x002fe200000006ff */
[----:B------:R-:W-:Y:S01]  /*2b70*/  UIADD3 UR4, UPT, UPT, UR5, 0xe0, URZ ;  /* 0x000000e005047890 */ /* 0x000fe2000fffe0ff */
[----:B------:R1:W-:Y:S05]  /*2b80*/  SYNCS.ARRIVE.TRANS64.RED.A1T0 RZ, [R4+URZ], RZ ;  /* 0x000000ff04ff79a7 */ /* 0x0003ea00081004ff */
[----:B------:R-:W-:Y:S01]  /*2b90*/  IMAD.U32 R7, RZ, RZ, UR4 ;  /* 0x00000004ff077e24 */ /* 0x000fe2000f8e00ff */
[----:B------:R-:W2:Y:S04]  /*2ba0*/  SYNCS.PHASECHK.TRANS64.TRYWAIT P0, [UR5+0xf0], R5 ;  /* 0x0000f005ff0075a7 */ /* 0x000ea80008001105 */
[----:B------:R-:W-:Y:S01]  /*2bb0*/  PRMT R6, R2, 0x654, R7 ;  /* 0x0000065402067816 */ /* 0x000fe20000000007 */
[----:B-1----:R-:W-:Y:S01]  /*2bc0*/  @!P2 IMAD.MOV.U32 R4, RZ, RZ, 0x10 ;  /* 0x00000010ff04a424 */ /* 0x002fe200078e00ff */
[----:B--2---:R-:W-:Y:S06]  /*2bd0*/  @!P0 BRA `(.L_x_51) ;  /* 0x00000048007c8947 */ /* 0x004fec0003800000 */
.L_x_131:
[----:B------:R-:W-:Y:S01]  /*2be0*/  ULEA UR4, UR6, UR37, 0x4 ;  /* 0x0000002506047291 */ /* 0x000fe2000f8e20ff */
[----:B------:R-:W-:Y:S01]  /*2bf0*/  SEL R3, R6, R3, !P2 ;  /* 0x0000000306037207 */ /* 0x000fe20005000000 */
[----:B------:R-:W-:Y:S01]  /*2c00*/  UIADD3 UR5, UPT, UPT, UR5, 0xe0, URZ ;  /* 0x000000e005057890 */ /* 0x000fe2000fffe0ff */
[----:B-1----:R-:W-:Y:S01]  /*2c10*/  LEA R0, R11, UR37, 0x3 ;  /* 0x000000250b007c11 */ /* 0x002fe2000f8e18ff */
[----:B------:R-:W-:Y:S01]  /*2c20*/  UIADD3 UR4, UPT, UPT, UR4, 0x170, URZ ;  /* 0x0000017004047890 */ /* 0x000fe2000fffe0ff */
[----:B------:R-:W-:Y:S01]  /*2c30*/  SHF.L.U32 R5, R10, 0x1f, RZ ;  /* 0x0000001f0a057819 */ /* 0x000fe200000006ff */
[----:B------:R1:W-:Y:S01]  /*2c40*/  @!P2 SYNCS.ARRIVE.TRANS64.RED RZ, [R3+URZ], R4 ;  /* 0x0000000403ffa9a7 */ /* 0x0003e200080004ff */
[----:B------:R-:W-:Y:S01]  /*2c50*/  UIADD3 UR6, UPT, UPT, UR6, 0x1, URZ ;  /* 0x0000000106067890 */ /* 0x000fe2000fffe0ff */
[----:B------:R-:W-:-:S03]  /*2c60*/  VIADD R8, R8, 0x1 ;  /* 0x0000000108087836 */ /* 0x000fc60000000000 */
[----:B------:R-:W-:Y:S02]  /*2c70*/  UISETP.NE.AND UP0, UPT, UR6, 0x2, UPT ;  /* 0x000000020600788c */ /* 0x000fe4000bf05270 */
[----:B------:R-:W-:Y:S06]  /*2c80*/  UGETNEXTWORKID.BROADCAST [UR4], [UR5] ;  /* 0x00000000040073ca */ /* 0x000fec0008000100 */
[----:B------:R-:W-:Y:S01]  /*2c90*/  USEL UR4, URZ, 0x1, UP0 ;  /* 0x00000001ff047887 */ /* 0x000fe20008000000 */
[----:B------:R-:W-:Y:S01]  /*2ca0*/  ISETP.NE.AND P0, PT, R8, 0x2, PT ;  /* 0x000000020800780c */ /* 0x000fe20003f05270 */
[----:B------:R-:W-:Y:S01]  /*2cb0*/  USEL UR6, UR6, URZ, UP0 ;  /* 0x000000ff06067287 */ /* 0x000fe20008000000 */
[----:B------:R-:W2:Y:S03]  /*2cc0*/  SYNCS.PHASECHK.TRANS64.TRYWAIT P1, [R0+URZ+0xe0], R5 ;  /* 0x0000e005000075a7 */ /* 0x000ea600080211ff */
[----:B------:R-:W-:Y:S01]  /*2cd0*/  LOP3.LUT R12, R12, UR4, RZ, 0x3c, !PT ;  /* 0x000000040c0c7c12 */ /* 0x000fe2000f8e3cff */
[----:B-12---:R-:W-:Y:S07]  /*2ce0*/  @!P1 BRA `(.L_x_52) ;  /* 0x0000004800509947 */ /* 0x006fee0003800000 */
.L_x_132:
[C---:B------:R-:W-:Y:S01]  /*2cf0*/  LEA R4, R11.reuse, UR37, 0x4 ;  /* 0x000000250b047c11 */ /* 0x040fe2000f8e20ff */
[----:B-1----:R-:W-:Y:S01]  /*2d00*/  VIADD R0, R0, 0xf0 ;  /* 0x000000f000007836 */ /* 0x002fe20000000000 */
[----:B------:R-:W-:Y:S01]  /*2d10*/  SEL R8, R8, RZ, P0 ;  /* 0x000000ff08087207 */ /* 0x000fe20000000000 */
[----:B------:R-:W-:-:S03]  /*2d20*/  VIADD R11, R11, 0x1 ;  /* 0x000000010b0b7836 */ /* 0x000fc60000000000 */
[----:B------:R-:W1:Y:S01]  /*2d30*/  LDS.128 R4, [R4+0x170] ;  /* 0x0001700004047984 */ /* 0x000e620000000c00 */
[----:B------:R-:W-:Y:S02]  /*2d40*/  PRMT R0, RZ, 0x654, R0 ;  /* 0x00000654ff007816 */ /* 0x000fe40000000000 */
[C---:B------:R-:W-:Y:S01]  /*2d50*/  ISETP.NE.AND P1, PT, R11.reuse, 0x2, PT ;  /* 0x000000020b00780c */ /* 0x040fe20003f25270 */
[----:B------:R-:W-:Y:S01]  /*2d60*/  @!PT LDS RZ, [RZ] ;  /* 0x00000000fffff984 */ /* 0x000fe20000000800 */
[----:B------:R-:W-:Y:S01]  /*2d70*/  @!PT LDS RZ, [RZ] ;  /* 0x00000000fffff984 */ /* 0x000fe20000000800 */
[----:B------:R-:W-:Y:S01]  /*2d80*/  @!PT LDS RZ, [RZ] ;  /* 0x00000000fffff984 */ /* 0x000fe20000000800 */
[----:B------:R-:W-:Y:S01]  /*2d90*/  @!PT LDS RZ, [RZ] ;  /* 0x00000000fffff984 */ /* 0x000fe20000000800 */
[----:B------:R2:W-:Y:S06]  /*2da0*/  MEMBAR.ALL.CTA ;  /* 0x0000000000007992 */ /* 0x0005ec0000008000 */
[----:B--2---:R-:W2:Y:S01]  /*2db0*/  FENCE.VIEW.ASYNC.S ;  /* 0x00000000000073c6 */ /* 0x004ea20000000000 */
[----:B------:R-:W-:Y:S01]  /*2dc0*/  SEL R11, R11, RZ, P1 ;  /* 0x000000ff0b0b7207 */ /* 0x000fe20000800000 */
[----:B--2---:R2:W-:Y:S01]  /*2dd0*/  SYNCS.ARRIVE.TRANS64.RED.A1T0 RZ, [R0+URZ], RZ ;  /* 0x000000ff00ff79a7 */ /* 0x0045e200081004ff */
[----:B-1----:R-:W-:-:S02]  /*2de0*/  LOP3.LUT P3, RZ, R6, 0x1, RZ, 0xc0, !PT ;  /* 0x0000000106ff7812 */ /* 0x002fc4000786c0ff */
[----:B------:R-:W-:-:S04]  /*2df0*/  SEL R5, RZ, 0x1, P1 ;  /* 0x00000001ff057807 */ /* 0x000fc80000800000 */
[----:B------:R-:W-:Y:S02]  /*2e00*/  LOP3.LUT R10, R10, R5, RZ, 0x3c, !PT ;  /* 0x000000050a0a7212 */ /* 0x000fe400078e3cff */
[----:B--2---:R-:W-:-:S04]  /*2e10*/  SEL R0, RZ, 0x1, P0 ;  /* 0x00000001ff007807 */ /* 0x004fc80000000000 */
[----:B------:R-:W-:Y:S01]  /*2e20*/  LOP3.LUT R9, R9, R0, RZ, 0x3c, !PT ;  /* 0x0000000009097212 */ /* 0x000fe200078e3cff */
[----:B------:R-:W-:Y:S06]  /*2e30*/  @P3 BRA `(.L_x_53) ;  /* 0xfffffffc002c3947 */ /* 0x000fec000383ffff */
[----:B------:R-:W-:Y:S01]  /*2e40*/  ULEA UR5, UR6, UR37, 0x3 ;  /* 0x0000002506057291 */ /* 0x000fe2000f8e18ff */
[----:B------:R-:W-:-:S08]  /*2e50*/  SHF.L.U32 R3, R12, 0x1f, RZ ;  /* 0x0000001f0c037819 */ /* 0x000fd000000006ff */
[----:B------:R-:W1:Y:S02]  /*2e60*/  SYNCS.PHASECHK.TRANS64 P0, [UR5+0xf0], R3 ;  /* 0x0000f003ff0075a7 */ /* 0x000e640008001005 */
[----:B-1----:R-:W-:Y:S05]  /*2e70*/  @P0 BRA `(.L_x_54) ;  /* 0x0000000000080947 */ /* 0x002fea0003800000 */
[----:B------:R-:W1:Y:S02]  /*2e80*/  SYNCS.PHASECHK.TRANS64.TRYWAIT P0, [UR5+0xf0], R3 ;  /* 0x0000f003ff0075a7 */ /* 0x000e640008001105 */
[----:B-1----:R-:W-:Y:S05]  /*2e90*/  @!P0 BRA `(.L_x_55) ;  /* 0x0000004400f88947 */ /* 0x002fea0003800000 */
.L_x_54:
[----:B------:R-:W-:-:S04]  /*2ea0*/  UIADD3 UR4, UPT, UPT, UR6, 0x1, URZ ;  /* 0x0000000106047890 */ /* 0x000fc8000fffe0ff */
[----:B------:R-:W-:-:S04]  /*2eb0*/  UISETP.NE.AND UP0, UPT, UR4, 0x2, UPT ;  /* 0x000000020400788c */ /* 0x000fc8000bf05270 */
[----:B------:R-:W-:Y:S02]  /*2ec0*/  USEL UR7, URZ, 0x1, UP0 ;  /* 0x00000001ff077887 */ /* 0x000fe40008000000 */
[----:B------:R-:W-:-:S04]  /*2ed0*/  USEL UR4, UR4, URZ, UP0 ;  /* 0x000000ff04047287 */ /* 0x000fc80008000000 */
[----:B------:R-:W-:Y:S01]  /*2ee0*/  ULEA UR4, UR4, UR37, 0x3 ;  /* 0x0000002504047291 */ /* 0x000fe2000f8e18ff */
[----:B-1----:R-:W-:-:S04]  /*2ef0*/  LOP3.LUT R3, R12, UR7, RZ, 0x3c, !PT ;  /* 0x000000070c037c12 */ /* 0x002fc8000f8e3cff */
[----:B------:R-:W-:-:S04]  /*2f00*/  SHF.L.U32 R0, R3, 0x1f, RZ ;  /* 0x0000001f03007819 */ /* 0x000fc800000006ff */
[----:B------:R-:W1:Y:S02]  /*2f10*/  SYNCS.PHASECHK.TRANS64 P0, [UR4+0xf0], R0 ;  /* 0x0000f000ff0075a7 */ /* 0x000e640008001004 */
[----:B-1----:R-:W-:Y:S05]  /*2f20*/  @P0 EXIT ;  /* 0x000000000000094d */ /* 0x002fea0003800000 */
[----:B------:R-:W-:Y:S02]  /*2f30*/  SHF.L.U32 R3, R3, 0x1f, RZ ;  /* 0x0000001f03037819 */ /* 0x000fe400000006ff */
[----:B------:R-:W-:-:S07]  /*2f40*/  MOV R0, UR4 ;  /* 0x0000000400007c02 */ /* 0x000fce0008000f00 */
.L_x_56:
[----:B-1----:R1:W2:Y:S02]  /*2f50*/  SYNCS.PHASECHK.TRANS64.TRYWAIT P0, [R0+URZ+0xf0], R3 ;  /* 0x0000f003000075a7 */ /* 0x0022a400080011ff */
[----:B--2---:R-:W-:Y:S05]  /*2f60*/  @!P0 NANOSLEEP.SYNCS 0x989680 ;  /* 0x009896800000895d */ /* 0x004fea0003900000 */
[----:B------:R-:W2:Y:S02]  /*2f70*/  @!P0 SYNCS.PHASECHK.TRANS64 P0, [R0+URZ+0xf0], R3 ;  /* 0x0000f003000085a7 */ /* 0x000ea400080010ff */
[----:B--2---:R-:W-:Y:S05]  /*2f80*/  @P0 EXIT ;  /* 0x000000000000094d */ /* 0x004fea0003800000 */
[----:B------:R-:W-:Y:S05]  /*2f90*/  BRA `(.L_x_56) ;  /* 0xfffffffc00ec7947 */ /* 0x000fea000383ffff */
.L_x_49:
[----:B------:R-:W-:-:S09]  /*2fa0*/  UISETP.NE.AND UP1, UPT, UR8, URZ, UPT ;  /* 0x000000ff0800728c */ /* 0x000fd2000bf25270 */
[----:B------:R-:W-:Y:S05]  /*2fb0*/  BRA.U UP1, `(.L_x_57) ;  /* 0x0000000d01c87547 */ /* 0x000fea000b800000 */
[----:B------:R-:W-:Y:S01]  /*2fc0*/  UMOV UR4, 0x40 ;  /* 0x0000004000047882 */ /* 0x000fe20000000000 */
[----:B------:R-:W-:Y:S01]  /*2fd0*/  NOP ;  /* 0x0000000000007918 */ /* 0x000fe20000000000 */
[----:B------:R-:W-:Y:S01]  /*2fe0*/  ULEA UR4, UR37, UR4, 0x18 ;  /* 0x0000000425047291 */ /* 0x000fe2000f8ec0ff */
[----:B------:R-:W-:Y:S02]  /*2ff0*/  UMOV UR5, 0x400 ;  /* 0x0000040000057882 */ /* 0x000fe40000000000 */
[----:B------:R-:W-:-:S06]  /*3000*/  ULEA UR37, UR37, UR5, 0x18 ;  /* 0x0000000525257291 */ /* 0x000fcc000f8ec0ff */
[----:B------:R-:W1:Y:S02]  /*3010*/  LDS.U8 R0, [UR4+0x1c] ;  /* 0x00001c04ff007984 */ /* 0x000e640008000000 */
[----:B-1----:R-:W-:-:S13]  /*3020*/  ISETP.NE.AND P0, PT, R0, RZ, PT ;  /* 0x000000ff0000720c */ /* 0x002fda0003f05270 */
[----:B------:R-:W-:Y:S05]  /*3030*/  @P0 BRA `(.L_x_58) ;  /* 0x0000000000580947 */ /* 0x000fea0003800000 */
[----:B------:R-:W-:-:S13]  /*3040*/  ELECT P0, URZ, PT ;  /* 0x0000000000ff782f */ /* 0x000fda0003800000 */
[----:B------:R-:W-:Y:S05]  /*3050*/  @!P0 BRA `(.L_x_59) ;  /* 0x0000000000608947 */ /* 0x000fea0003800000 */
[----:B------:R-:W-:Y:S01]  /*3060*/  UMOV UR5, 0x10 ;  /* 0x0000001000057882 */ /* 0x000fe20000000000 */
[----:B------:R-:W-:Y:S01]  /*3070*/  HFMA2 R0, -RZ, RZ, 0, 5.9604644775390625e-08 ;  /* 0x00000001ff007431 */ /* 0x000fe200000001ff */
[----:B------:R-:W-:-:S03]  /*3080*/  MOV R2, 0xffff ;  /* 0x0000ffff00027802 */ /* 0x000fc60000000f00 */
[----:B------:R-:W-:Y:S04]  /*3090*/  DEPBAR.LE SB1, 0x36 ;  /* 0x00009d800000791a */ /* 0x000fe80000000000 */
[----:B------:R-:W1:Y:S02]  /*30a0*/  UTCATOMSWS.FIND_AND_SET.ALIGN UP0, UR5, UR5 ;  /* 0x00000005000575e3 */ /* 0x000e640008000800 */
[----:B-1----:R-:W-:Y:S01]  /*30b0*/  MOV R3, UR5 ;  /* 0x0000000500037c02 */ /* 0x002fe20008000f00 */
[----:B------:R-:W-:Y:S06]  /*30c0*/  BRA.U UP0, `(.L_x_60) ;  /* 0x0000000100187547 */ /* 0x000fec000b800000 */
.L_x_61:
[----:B------:R-:W-:Y:S05]  /*30d0*/  NANOSLEEP 0x64 ;  /* 0x000000640000795d */ /* 0x000fea0003800000 */
[----:B------:R-:W-:-:S05]  /*30e0*/  UMOV UR5, 0x10 ;  /* 0x0000001000057882 */ /* 0x000fca0000000000 */
[----:B------:R-:W-:Y:S04]  /*30f0*/  DEPBAR.LE SB1, 0x36 ;  /* 0x00009d800000791a */ /* 0x000fe80000000000 */
[----:B------:R-:W1:Y:S02]  /*3100*/  UTCATOMSWS.FIND_AND_SET.ALIGN UP0, UR5, UR5 ;  /* 0x00000005000575e3 */ /* 0x000e640008000800 */
[----:B-1----:R-:W-:Y:S01]  /*3110*/  MOV R3, UR5 ;  /* 0x0000000500037c02 */ /* 0x002fe20008000f00 */
[----:B------:R-:W-:Y:S05]  /*3120*/  BRA.U !UP0, `(.L_x_61) ;  /* 0xfffffffd08e87547 */ /* 0x000fea000b83ffff */
.L_x_60:
[-C--:B------:R-:W-:Y:S02]  /*3130*/  SHF.L.U32 R2, R2, R3.reuse, RZ ;  /* 0x0000000302027219 */ /* 0x080fe400000006ff */
[----:B------:R-:W-:Y:S01]  /*3140*/  SHF.L.U32 R0, R0, R3, RZ ;  /* 0x0000000300007219 */ /* 0x000fe200000006ff */
[----:B------:R-:W-:Y:S02]  /*3150*/  IMAD.SHL.U32 R3, R3, 0x20, RZ ;  /* 0x0000002003037824 */ /* 0x000fe400078e00ff */
[----:B------:R1:W-:Y:S04]  /*3160*/  ATOMS.OR RZ, [UR4+0x14], R2 ;  /* 0x00001402ffff798c */ /* 0x0003e8000b000004 */
[----:B------:R1:W-:Y:S04]  /*3170*/  ATOMS.OR RZ, [UR4+0x18], R0 ;  /* 0x00001800ffff798c */ /* 0x0003e8000b000004 */
[----:B------:R1:W-:Y:S01]  /*3180*/  STS [UR37+0x190], R3 ;  /* 0x00019003ff007988 */ /* 0x0003e20008000825 */
[----:B------:R-:W-:Y:S05]  /*3190*/  BRA `(.L_x_59) ;  /* 0x0000000000107947 */ /* 0x000fea0003800000 */
.L_x_58:
[----:B------:R-:W-:Y:S02]  /*31a0*/  MOV R0, 0xffffffff ;  /* 0xffffffff00007802 */ /* 0x000fe40000000f00 */
[----:B------:R-:W-:-:S03]  /*31b0*/  MOV R2, 0x31e0 ;  /* 0x000031e000027802 */ /* 0x000fc60000000f00 */
[----:B------:R1:W-:Y:S04]  /*31c0*/  STS [UR37+0x190], R0 ;  /* 0x00019000ff007988 */ /* 0x0003e80008000825 */
[----:B-1-3-5:R-:W-:Y:S05]  /*31d0*/  CALL.REL.NOINC `($__internal_1_$__cuda_sm10x_tcgen05_guardrail_trap_phase_invalid_during_alloc) ;  /* 0x0000004800787944 */ /* 0x02afea0003c00000 */
.L_x_59:
[----:B------:R-:W-:Y:S05]  /*31e0*/  WARPSYNC.ALL ;  /* 0x0000000000007948 */ /* 0x000fea0003800000 */
[----:B------:R-:W2:Y:S01]  /*31f0*/  S2UR UR9, SR_CgaCtaId ;  /* 0x00000000000979c3 */ /* 0x000ea20000008800 */
[----:B------:R-:W-:Y:S01]  /*3200*/  UMOV UR4, 0x400 ;  /* 0x0000040000047882 */ /* 0x000fe20000000000 */
[----:B------:R-:W-:-:S06]  /*3210*/  NOP ;  /* 0x0000000000007918 */ /* 0x000fcc0000000000 */
[----:B------:R-:W-:Y:S06]  /*3220*/  BAR.ARV 0x6, 0xa0 ;  /* 0x0182800000007b1d */ /* 0x000fec0000002000 */
[----:B------:R-:W4:Y:S01]  /*3230*/  LDCU UR5, c[0x0][0x38c] ;  /* 0x00007180ff0577ac */ /* 0x000f220008000800 */
[----:B------:R-:W-:Y:S01]  /*3240*/  IMAD.MOV.U32 R11, RZ, RZ, 0x1 ;  /* 0x00000001ff0b7424 */ /* 0x000fe200078e00ff */
[----:B------:R-:W-:Y:S01]  /*3250*/  CS2R R8, SRZ ;  /* 0x0000000000087805 */ /* 0x000fe2000001ff00 */
[----:B------:R-:W-:Y:S01]  /*3260*/  IMAD.MOV.U32 R10, RZ, RZ, RZ ;  /* 0x000000ffff0a7224 */ /* 0x000fe200078e00ff */
[----:B------:R-:W-:Y:S01]  /*3270*/  UMOV UR12, URZ ;  /* 0x000000ff000c7c82 */ /* 0x000fe20008000000 */
[----:B------:R-:W-:Y:S01]  /*3280*/  UMOV UR11, URZ ;  /* 0x000000ff000b7c82 */ /* 0x000fe20008000000 */
[----:B------:R-:W-:Y:S01]  /*3290*/  UMOV UR22, 0x0 ;  /* 0x0000000000167882 */ /* 0x000fe20000000000 */
[----:B------:R-:W-:Y:S01]  /*32a0*/  UMOV UR23, 0x41404a0 ;  /* 0x041404a000177882 */ /* 0x000fe20000000000 */
[----:B------:R-:W-:Y:S01]  /*32b0*/  UMOV UR20, 0x0 ;  /* 0x0000000000147882 */ /* 0x000fe20000000000 */
[----:B------:R-:W-:Y:S01]  /*32c0*/  UMOV UR21, 0x41404a0 ;  /* 0x041404a000157882 */ /* 0x000fe20000000000 */
[----:B--2---:R-:W-:Y:S01]  /*32d0*/  ULEA UR9, UR9, UR4, 0x18 ;  /* 0x0000000409097291 */ /* 0x004fe2000f8ec0ff */
[----:B------:R-:W2:Y:S03]  /*32e0*/  LDCU UR4, c[0x0][0x38c] ;  /* 0x00007180ff0477ac */ /* 0x000ea60008000800 */
[----:B------:R-:W-:-:S02]  /*32f0*/  UIADD3 UR10, UPT, UPT, UR9, 0x2a80, URZ ;  /* 0x00002a80090a7890 */ /* 0x000fc4000fffe0ff */
[----:B----4-:R-:W-:-:S03]  /*3300*/  UISETP.GE.AND UP3, UPT, UR5, 0x1, UPT ;  /* 0x000000010500788c */ /* 0x010fc6000bf66270 */
[----:B-1----:R-:W1:Y:S01]  /*3310*/  LDS R0, [UR9+0x190] ;  /* 0x00019009ff007984 */ /* 0x002e620008000800 */
[----:B------:R-:W-:Y:S01]  /*3320*/  USHF.R.U32.HI UR10, URZ, 0x4, UR10 ;  /* 0x00000004ff0a7899 */ /* 0x000fe2000801160a */
[----:B------:R-:W-:Y:S01]  /*3330*/  UMOV UR26, 0x0 ;  /* 0x00000000001a7882 */ /* 0x000fe20000000000 */
[----:B------:R-:W-:Y:S02]  /*3340*/  UMOV UR27, 0x41404a0 ;  /* 0x041404a0001b7882 */ /* 0x000fe40000000000 */
[----:B------:R-:W-:Y:S01]  /*3350*/  ULOP3.LUT UR10, UR10, 0x3fff, URZ, 0xc0, !UPT ;  /* 0x00003fff0a0a7892 */ /* 0x000fe2000f8ec0ff */
[----:B------:R-:W-:Y:S01]  /*3360*/  UMOV UR24, 0x0 ;  /* 0x0000000000187882 */ /* 0x000fe20000000000 */
[----:B------:R-:W-:Y:S02]  /*3370*/  UMOV UR25, 0x41404a0 ;  /* 0x041404a000197882 */ /* 0x000fe40000000000 */
[----:B------:R-:W-:Y:S02]  /*3380*/  ULOP3.LUT UR10, UR10, 0x10000, URZ, 0xfc, !UPT ;  /* 0x000100000a0a7892 */ /* 0x000fe4000f8efcff */
[----:B--2---:R-:W-:-:S04]  /*3390*/  UIADD3 UR4, UPT, UPT, UR4, 0x7f, URZ ;  /* 0x0000007f04047890 */ /* 0x004fc8000fffe0ff */
[----:B------:R-:W-:-:S04]  /*33a0*/  USHF.R.S32.HI UR8, URZ, 0x1f, UR4 ;  /* 0x0000001fff087899 */ /* 0x000fc80008011404 */
[----:B------:R-:W-:Y:S02]  /*33b0*/  ULEA.HI UR8, UR8, UR4, URZ, 0x7 ;  /* 0x0000000408087291 */ /* 0x000fe4000f8f38ff */
[----:B------:R-:W-:Y:S02]  /*33c0*/  UIADD3 UR4, UPT, UPT, UR9, 0x1aa80, URZ ;  /* 0x0001aa8009047890 */ /* 0x000fe4000fffe0ff */
[----:B------:R-:W-:Y:S02]  /*33d0*/  USHF.R.S32.HI UR8, URZ, 0x7, UR8 ;  /* 0x00000007ff087899 */ /* 0x000fe40008011408 */
[----:B------:R-:W-:Y:S02]  /*33e0*/  USHF.R.U32.HI UR4, URZ, 0x4, UR4 ;  /* 0x00000004ff047899 */ /* 0x000fe40008011604 */
[----:B------:R-:W-:Y:S02]  /*33f0*/  UISETP.LT.AND UP0, UPT, UR8, 0x1, UPT ;  /* 0x000000010800788c */ /* 0x000fe4000bf01270 */
[----:B------:R-:W-:-:S02]  /*3400*/  ULOP3.LUT UR4, UR4, 0x3fff, URZ, 0xc0, !UPT ;  /* 0x00003fff04047892 */ /* 0x000fc4000f8ec0ff */
[----:B------:R-:W-:Y:S02]  /*3410*/  USEL UR16, UR8, 0x1, !UP0 ;  /* 0x0000000108107887 */ /* 0x000fe4000c000000 */
[----:B------:R-:W-:Y:S02]  /*3420*/  ULOP3.LUT UR4, UR4, 0x10000, URZ, 0xfc, !UPT ;  /* 0x0001000004047892 */ /* 0x000fe4000f8efcff */
[----:B------:R-:W-:Y:S01]  /*3430*/  UIADD3 UR16, UPT, UPT, -UR16, URZ, URZ ;  /* 0x000000ff10107290 */ /* 0x000fe2000fffe1ff */
[----:B-1----:R-:W-:-:S15]  /*3440*/  R2UR UR13, R0 ;  /* 0x00000000000d72ca */ /* 0x002fde00000e0000 */
.L_x_68:
[----:B------:R-:W-:Y:S02]  /*3450*/  LEA R0, R10, UR9, 0x3 ;  /* 0x000000090a007c11 */ /* 0x000fe4000f8e18ff */
[----:B------:R-:W-:Y:S02]  /*3460*/  SHF.L.U32 R5, R9, 0x1f, RZ ;  /* 0x0000001f09057819 */ /* 0x000fe400000006ff */
[----:B------:R-:W-:Y:S01]  /*3470*/  PLOP3.LUT P0, PT, PT, PT, UP3, 0x80, 0x8 ;  /* 0x000000000008781c */ /* 0x000fe20003f0f038 */
[----:B------:R-:W-:Y:S01]  /*3480*/  VIADD R3, R0, 0xf0 ;  /* 0x000000f000037836 */ /* 0x000fe20000000000 */
[----:B-1----:R-:W1:Y:S02]  /*3490*/  SYNCS.PHASECHK.TRANS64.TRYWAIT P1, [R0+URZ+0xe0], R5 ;  /* 0x0000e005000075a7 */ /* 0x002e6400080211ff */
[----:B-1--4-:R-:W-:Y:S09]  /*34a0*/  @!P1 BRA `(.L_x_62) ;  /* 0x00000040008c9947 */ /* 0x012ff20003800000 */
.L_x_134:
[----:B------:R-:W-:Y:S01]  /*34b0*/  LEA R4, R10, UR9, 0x4 ;  /* 0x000000090a047c11 */ /* 0x000fe2000f8e20ff */
[----:B------:R-:W-:Y:S01]  /*34c0*/  @UP3 ULEA UR5, UR11, UR9, 0x3 ;  /* 0x000000090b053291 */ /* 0x000fe2000f8e18ff */
[----:B------:R-:W-:Y:S01]  /*34d0*/  PLOP3.LUT P2, PT, PT, PT, PT, 0x80, 0x8 ;  /* 0x000000000008781c */ /* 0x000fe20003f4f070 */
[----:B------:R-:W-:Y:S01]  /*34e0*/  ULEA UR14, UR12, UR9, 0x3 ;  /* 0x000000090c0e7291 */ /* 0x000fe2000f8e18ff */
[----:B------:R-:W-:Y:S01]  /*34f0*/  PRMT R3, RZ, 0x654, R3 ;  /* 0x00000654ff037816 */ /* 0x000fe20000000003 */
[----:B------:R-:W-:Y:S01]  /*3500*/  ULEA.HI UR15, UR12, UR12, URZ, 0x1 ;  /* 0x0000000c0c0f7291 */ /* 0x000fe2000f8f08ff */
[----:B-1----:R-:W1:Y:S01]  /*3510*/  LDS.128 R4, [R4+0x170] ;  /* 0x0001700004047984 */ /* 0x002e620000000c00 */
[----:B------:R-:W-:Y:S02]  /*3520*/  @P0 SHF.L.U32 R2, R8, 0x1f, RZ ;  /* 0x0000001f08020819 */ /* 0x000fe400000006ff */
[----:B------:R-:W-:Y:S01]  /*3530*/  SHF.L.U32 R0, R11, 0x1f, RZ ;  /* 0x0000001f0b007819 */ /* 0x000fe200000006ff */
[----:B------:R-:W-:Y:S01]  /*3540*/  @!PT LDS RZ, [RZ] ;  /* 0x00000000fffff984 */ /* 0x000fe20000000800 */
[----:B------:R-:W-:Y:S01]  /*3550*/  @!PT LDS RZ, [RZ] ;  /* 0x00000000fffff984 */ /* 0x000fe20000000800 */
[----:B------:R-:W-:Y:S01]  /*3560*/  @!PT LDS RZ, [RZ] ;  /* 0x00000000fffff984 */ /* 0x000fe20000000800 */
[----:B------:R-:W-:Y:S01]  /*3570*/  @!PT LDS RZ, [RZ] ;  /* 0x00000000fffff984 */ /* 0x000fe20000000800 */
[----:B------:R2:W-:Y:S06]  /*3580*/  MEMBAR.ALL.CTA ;  /* 0x0000000000007992 */ /* 0x0005ec0000008000 */
[----:B--2---:R-:W2:Y:S02]  /*3590*/  FENCE.VIEW.ASYNC.S ;  /* 0x00000000000073c6 */ /* 0x004ea40000000000 */
[----:B--2---:R2:W-:Y:S01]  /*35a0*/  SYNCS.ARRIVE.TRANS64.RED.A1T0 RZ, [R3+URZ], RZ ;  /* 0x000000ff03ff79a7 */ /* 0x0045e200081004ff */
[----:B------:R2:W4:Y:S01]  /*35b0*/  @P0 SYNCS.PHASECHK.TRANS64.TRYWAIT P2, [UR5], R2 ;  /* 0x00000002ff0005a7 */ /* 0x0005220008041105 */
[----:B------:R-:W-:-:S02]  /*35c0*/  ULOP3.LUT UR5, UR15, 0xffe, URZ, 0xc0, !UPT ;  /* 0x00000ffe0f057892 */ /* 0x000fc4000f8ec0ff */
[----:B------:R-:W-:Y:S01]  /*35d0*/  USHF.R.U32.HI UR15, URZ, 0x1, UR15 ;  /* 0x00000001ff0f7899 */ /* 0x000fe2000801160f */
[----:B-1----:R-:W-:Y:S01]  /*35e0*/  LOP3.LUT P1, RZ, R6, 0x1, RZ, 0xc0, !PT ;  /* 0x0000000106ff7812 */ /* 0x002fe2000782c0ff */
[----:B------:R-:W-:Y:S02]  /*35f0*/  UIADD3 UR5, UPT, UPT, -UR5, UR12, URZ ;  /* 0x0000000c05057290 */ /* 0x000fe4000fffe1ff */
[----:B------:R-:W-:-:S04]  /*3600*/  UIMAD UR15, UR15, 0x50, UR13 ;  /* 0x000000500f0f78a4 */ /* 0x000fc8000f8e020d */
[----:B------:R-:W-:Y:S01]  /*3610*/  ULEA UR15, UR5, UR15, 0x14 ;  /* 0x0000000f050f7291 */ /* 0x000fe2000f8ea0ff */
[----:B------:R-:W1:Y:S02]  /*3620*/  SYNCS.PHASECHK.TRANS64.TRYWAIT P0, [UR14+0x120], R0 ;  /* 0x00012000ff0075a7 */ /* 0x000e64000800110e */
[----:B-12-4-:R-:W-:Y:S09]  /*3630*/  @!P0 BRA `(.L_x_63) ;  /* 0x00000040003c8947 */ /* 0x016ff20003800000 */
.L_x_136:
[----:B------:R-:W-:Y:S01]  /*3640*/  IADD3 R10, PT, PT, R10, 0x1, RZ ;  /* 0x000000010a0a7810 */ /* 0x000fe20007ffe0ff */
[----:B------:R-:W-:Y:S06]  /*3650*/  BRA.U !UP3, `(.L_x_64) ;  /* 0x000000010bc07547 */ /* 0x000fec000b800000 */
[----:B------:R-:W-:Y:S01]  /*3660*/  UPLOP3.LUT UP4, UPT, UPT, UPT, UPT, 0x40, 0x4 ;  /* 0x000000000004789c */ /* 0x000fe20003f8e870 */
[----:B------:R-:W-:Y:S01]  /*3670*/  UMOV UR18, UR16 ;  /* 0x0000001000127c82 */ /* 0x000fe20008000000 */
[----:B------:R-:W-:Y:S01]  /*3680*/  UMOV UR17, UR8 ;  /* 0x0000000800117c82 */ /* 0x000fe20008000000 */
[----:B------:R-:W-:-:S08]  /*3690*/  UMOV UR5, UR11 ;  /* 0x0000000b00057c82 */ /* 0x000fd00008000000 */
.L_x_67:
[----:B------:R-:W-:Y:S02]  /*36a0*/  UIADD3 UR18, UPT, UPT, UR18, 0x1, URZ ;  /* 0x0000000112127890 */ /* 0x000fe4000fffe0ff */
[----:B--2---:R-:W-:Y:S02]  /*36b0*/  ULEA UR7, UR5, UR9, 0x3 ;  /* 0x0000000905077291 */ /* 0x004fe4000f8e18ff */
[----:B------:R-:W-:Y:S01]  /*36c0*/  UISETP.NE.AND UP0, UPT, UR18, URZ, UPT ;  /* 0x000000ff1200728c */ /* 0x000fe2000bf05270 */
[----:B----4-:R-:W-:Y:S10]  /*36d0*/  @P2 BRA `(.L_x_65) ;  /* 0x00000000000c2947 */ /* 0x010ff40003800000 */
[----:B-1----:R-:W-:Y:S04]  /*36e0*/  SHF.L.U32 R3, R8, 0x1f, RZ ;  /* 0x0000001f08037819 */ /* 0x002fe800000006ff */
[----:B------:R-:W1:Y:S02]  /*36f0*/  SYNCS.PHASECHK.TRANS64.TRYWAIT P0, [UR7], R3 ;  /* 0x00000003ff0075a7 */ /* 0x000e640008001107 */
[----:B-1----:R-:W-:Y:S05]  /*3700*/  @!P0 BRA `(.L_x_66) ;  /* 0x0000004000208947 */ /* 0x002fea0003800000 */
.L_x_65:
[----:B------:R-:W-:Y:S01]  /*3710*/  UISETP.NE.AND UP1, UPT, UR17, 0x1, UPT ;  /* 0x000000011100788c */ /* 0x000fe2000bf25270 */
[----:B------:R-:W-:Y:S01]  /*3720*/  PLOP3.LUT P2, PT, PT, PT, PT, 0x80, 0x8 ;  /* 0x000000000008781c */ /* 0x000fe20003f4f070 */
[----:B------:R-:W-:Y:S02]  /*3730*/  UIADD3 UR11, UPT, UPT, UR5, 0x1, URZ ;  /* 0x00000001050b7890 */ /* 0x000fe4000fffe0ff */
[----:B------:R-:W-:Y:S02]  /*3740*/  UIMAD UR6, UR5, 0x280, UR4 ;  /* 0x00000280050678a4 */ /* 0x000fe4000f8e0204 */
[----:B------:R-:W-:Y:S01]  /*3750*/  UISETP.NE.AND UP2, UPT, UR11, 0xc, UPT ;  /* 0x0000000c0b00788c */ /* 0x000fe2000bf45270 */
[----:B------:R-:W-:Y:S01]  /*3760*/  PLOP3.LUT P0, PT, PT, PT, UP1, 0x80, 0x8 ;  /* 0x000000000008781c */ /* 0x000fe20003f0f018 */
[----:B------:R-:W-:Y:S02]  /*3770*/  UIADD3 UR40, UPT, UPT, UR6, 0x2, URZ ;  /* 0x0000000206287890 */ /* 0x000fe4000fffe0ff */
[----:B------:R-:W-:Y:S02]  /*3780*/  USEL UR28, URZ, 0x1, UP2 ;  /* 0x00000001ff1c7887 */ /* 0x000fe40009000000 */
[----:B------:R-:W-:Y:S02]  /*3790*/  USEL UR11, UR11, URZ, UP2 ;  /* 0x000000ff0b0b7287 */ /* 0x000fe40009000000 */
[----:B------:R-:W-:Y:S02]  /*37a0*/  UIADD3 UR36, UPT, UPT, UR6, 0x4, URZ ;  /* 0x0000000406247890 */ /* 0x000fe4000fffe0ff */
[----:B------:R-:W-:Y:S01]  /*37b0*/  @UP1 ULEA UR19, UR11, UR9, 0x3 ;  /* 0x000000090b131291 */ /* 0x000fe2000f8e18ff */
[----:B------:R-:W-:Y:S01]  /*37c0*/  LOP3.LUT R8, R8, UR28, RZ, 0x3c, !PT ;  /* 0x0000001c08087c12 */ /* 0x000fe2000f8e3cff */
[----:B------:R-:W-:Y:S02]  /*37d0*/  ULEA UR28, UR5, UR10, 0x9 ;  /* 0x0000000a051c7291 */ /* 0x000fe4000f8e48ff */
[----:B------:R-:W-:Y:S01]  /*37e0*/  UIADD3 UR32, UPT, UPT, UR6, 0x6, URZ ;  /* 0x0000000606207890 */ /* 0x000fe2000fffe0ff */
[----:B-1----:R-:W-:Y:S01]  /*37f0*/  @P0 SHF.L.U32 R0, R8, 0x1f, RZ ;  /* 0x0000001f08000819 */ /* 0x002fe200000006ff */
[----:B------:R-:W-:Y:S02]  /*3800*/  UIADD3 UR38, UPT, UPT, UR28, 0x2, URZ ;  /* 0x000000021c267890 */ /* 0x000fe4000fffe0ff */
[----:B------:R-:W-:Y:S01]  /*3810*/  UIADD3 UR34, UPT, UPT, UR28, 0x4, URZ ;  /* 0x000000041c227890 */ /* 0x000fe2000fffe0ff */
[----:B------:R2:W4:Y:S01]  /*3820*/  @P0 SYNCS.PHASECHK.TRANS64.TRYWAIT P2, [UR19], R0 ;  /* 0x00000000ff0005a7 */ /* 0x0005220008041113 */
[----:B------:R-:W-:Y:S02]  /*3830*/  UIADD3 UR30, UPT, UPT, UR28, 0x6, URZ ;  /* 0x000000061c1e7890 */ /* 0x000fe4000fffe0ff */
[----:B------:R-:W-:Y:S02]  /*3840*/  UIADD3 UR19, UPT, UPT, UR7, 0x60, URZ ;  /* 0x0000006007137890 */ /* 0x000fe4000fffe0ff */
[----:B------:R-:W-:Y:S01]  /*3850*/  UIADD3 UR17, UPT, UPT, UR17, -0x1, URZ ;  /* 0xffffffff11117890 */ /* 0x000fe2000fffe0ff */
[----:B------:R-:W-:Y:S01]  /*3860*/  UMOV UR7, 0x40004040 ;  /* 0x4000404000077882 */ /* 0x000fe20000000000 */
[----:B------:R-:W-:Y:S01]  /*3870*/  UMOV UR29, 0x40004040 ;  /* 0x40004040001d7882 */ /* 0x000fe20000000000 */
[----:B------:R-:W-:Y:S01]  /*3880*/  UMOV UR41, 0x40004040 ;  /* 0x4000404000297882 */ /* 0x000fe20000000000 */
[----:B------:R2:W-:Y:S01]  /*3890*/  UTCIMMA gdesc[UR28], gdesc[UR6], tmem[UR15], tmem[UR22], idesc[UR23], UP4 ;  /* 0x00ff16061c0075ea */ /* 0x0005e2000a00010f */
[----:B------:R-:W-:Y:S01]  /*38a0*/  UPLOP3.LUT UP4, UPT, UPT, UPT, UPT, 0x80, 0x8 ;  /* 0x000000000008789c */ /* 0x000fe20003f8f070 */
[----:B------:R-:W-:Y:S01]  /*38b0*/  UMOV UR39, 0x40004040 ;  /* 0x4000404000277882 */ /* 0x000fe20000000000 */
[----:B------:R-:W-:Y:S01]  /*38c0*/  UMOV UR37, 0x40004040 ;  /* 0x4000404000257882 */ /* 0x000fe20000000000 */
[----:B------:R2:W-:Y:S01]  /*38d0*/  UTCIMMA gdesc[UR38], gdesc[UR40], tmem[UR15], tmem[UR20], idesc[UR21], UPT ;  /* 0x00ff1428260075ea */ /* 0x0005e2000b80010f */
[----:B------:R-:W-:Y:S01]  /*38e0*/  UMOV UR35, 0x40004040 ;  /* 0x4000404000237882 */ /* 0x000fe20000000000 */
[----:B------:R-:W-:Y:S01]  /*38f0*/  UMOV UR33, 0x40004040 ;  /* 0x4000404000217882 */ /* 0x000fe20000000000 */
[----:B------:R-:W-:Y:S01]  /*3900*/  UMOV UR31, 0x40004040 ;  /* 0x40004040001f7882 */ /* 0x000fe20000000000 */
[----:B------:R2:W-:Y:S01]  /*3910*/  UTCIMMA gdesc[UR34], gdesc[UR36], tmem[UR15], tmem[UR26], idesc[UR27], UPT ;  /* 0x00ff1a24220075ea */ /* 0x0005e2000b80010f */
[----:B------:R2:W-:Y:S01]  /*3920*/  UTCIMMA gdesc[UR30], gdesc[UR32], tmem[UR15], tmem[UR24], idesc[UR25], UPT ;  /* 0x00ff18201e0075ea */ /* 0x0005e2000b80010f */
[----:B------:R2:W-:Y:S01]  /*3930*/  UTCBAR [UR19], URZ ;  /* 0x000000ff130073e9 */ /* 0x0005e200080000ff */
[----:B------:R-:W-:Y:S01]  /*3940*/  UMOV UR5, UR11 ;  /* 0x0000000b00057c82 */ /* 0x000fe20008000000 */
[----:B------:R-:W-:Y:S05]  /*3950*/  BRA.U UP0, `(.L_x_67) ;  /* 0xfffffffd00507547 */ /* 0x000fea000b83ffff */
.L_x_64:
[----:B------:R-:W-:Y:S01]  /*3960*/  UIADD3 UR12, UPT, UPT, UR12, 0x1, URZ ;  /* 0x000000010c0c7890 */ /* 0x000fe2000fffe0ff */
[C---:B------:R-:W-:Y:S01]  /*3970*/  ISETP.NE.AND P0, PT, R10.reuse, 0x2, PT ;  /* 0x000000020a00780c */ /* 0x040fe20003f05270 */
[----:B------:R-:W-:Y:S02]  /*3980*/  UIADD3 UR14, UPT, UPT, UR14, 0x100, URZ ;  /* 0x000001000e0e7890 */ /* 0x000fe4000fffe0ff */
[----:B------:R-:W-:Y:S01]  /*3990*/  UISETP.NE.AND UP0, UPT, UR12, 0x4, UPT ;  /* 0x000000040c00788c */ /* 0x000fe2000bf05270 */
[----:B-12---:R-:W-:Y:S02]  /*39a0*/  SEL R0, RZ, 0x1, P0 ;  /* 0x00000001ff007807 */ /* 0x006fe40000000000 */
[----:B------:R-:W-:Y:S01]  /*39b0*/  SEL R10, R10, RZ, P0 ;  /* 0x000000ff0a0a7207 */ /* 0x000fe20000000000 */
[----:B------:R-:W-:Y:S01]  /*39c0*/  USEL UR5, URZ, 0x1, UP0 ;  /* 0x00000001ff057887 */ /* 0x000fe20008000000 */
[----:B------:R-:W-:Y:S01]  /*39d0*/  LOP3.LUT R9, R9, R0, RZ, 0x3c, !PT ;  /* 0x0000000009097212 */ /* 0x000fe200078e3cff */
[----:B------:R-:W-:Y:S01]  /*39e0*/  USEL UR12, UR12, URZ, UP0 ;  /* 0x000000ff0c0c7287 */ /* 0x000fe20008000000 */
[----:B------:R1:W-:Y:S03]  /*39f0*/  UTCBAR [UR14], URZ ;  /* 0x000000ff0e0073e9 */ /* 0x0003e600080000ff */
[----:B------:R-:W-:Y:S01]  /*3a00*/  LOP3.LUT R11, R11, UR5, RZ, 0x3c, !PT ;  /* 0x000000050b0b7c12 */ /* 0x000fe2000f8e3cff */
[----:B------:R-:W-:Y:S07]  /*3a10*/  @P1 BRA `(.L_x_68) ;  /* 0xfffffff8008c1947 */ /* 0x000fee000383ffff */
[----:B------:R-:W2:Y:S01]  /*3a20*/  S2UR UR4, SR_CgaCtaId ;  /* 0x00000000000479c3 */ /* 0x000ea20000008800 */
[----:B------:R-:W-:Y:S01]  /*3a30*/  ELECT P0, URZ, PT ;  /* 0x0000000000ff782f */ /* 0x000fe20003800000 */
[----:B------:R-:W-:Y:S01]  /*3a40*/  IMAD.MOV.U32 R0, RZ, RZ, 0x1 ;  /* 0x00000001ff007424 */ /* 0x000fe200078e00ff */
[----:B------:R-:W-:Y:S01]  /*3a50*/  UIADD3 UR9, UPT, UPT, UR9, 0x120, URZ ;  /* 0x0000012009097890 */ /* 0x000fe2000fffe0ff */
[----:B------:R-:W-:Y:S01]  /*3a60*/  SHF.L.U32 R3, R11, 0x1f, RZ ;  /* 0x0000001f0b037819 */ /* 0x000fe200000006ff */
[----:B------:R-:W-:-:S03]  /*3a70*/  UMOV UR5, 0x40 ;  /* 0x0000004000057882 */ /* 0x000fc60000000000 */
[----:B------:R-:W-:Y:S01]  /*3a80*/  UVIRTCOUNT.DEALLOC.SMPOOL 0x80 ;  /* 0x000000800000784c */ /* 0x000fe20000000000 */
[----:B--2---:R-:W-:Y:S02]  /*3a90*/  ULEA UR4, UR4, UR5, 0x18 ;  /* 0x0000000504047291 */ /* 0x004fe4000f8ec0ff */
[----:B------:R-:W-:-:S07]  /*3aa0*/  ULEA UR5, UR12, UR9, 0x3 ;  /* 0x000000090c057291 */ /* 0x000fce000f8e18ff */
[----:B------:R2:W-:Y:S02]  /*3ab0*/  @P0 STS.U8 [UR4+0x1c], R0 ;  /* 0x00001c00ff000988 */ /* 0x0005e40008000004 */
[----:B------:R-:W3:Y:S02]  /*3ac0*/  SYNCS.PHASECHK.TRANS64.TRYWAIT P0, [UR5], R3 ;  /* 0x00000003ff0075a7 */ /* 0x000ee40008001105 */
[----:B--23--:R-:W-:Y:S05]  /*3ad0*/  @!P0 BRA `(.L_x_69) ;  /* 0x0000003c00448947 */ /* 0x00cfea0003800000 */
.L_x_139:
[----:B------:R-:W-:-:S04]  /*3ae0*/  UIADD3 UR6, UPT, UPT, UR12, 0x1, URZ ;  /* 0x000000010c067890 */ /* 0x000fc8000fffe0ff */
[----:B------:R-:W-:-:S04]  /*3af0*/  UISETP.NE.AND UP0, UPT, UR6, 0x4, UPT ;  /* 0x000000040600788c */ /* 0x000fc8000bf05270 */
[----:B------:R-:W-:Y:S02]  /*3b00*/  USEL UR7, URZ, 0x1, UP0 ;  /* 0x00000001ff077887 */ /* 0x000fe40008000000 */
[----:B------:R-:W-:-:S04]  /*3b10*/  USEL UR6, UR6, URZ, UP0 ;  /* 0x000000ff06067287 */ /* 0x000fc80008000000 */
[----:B------:R-:W-:Y:S01]  /*3b20*/  ULEA UR5, UR6, UR9, 0x3 ;  /* 0x0000000906057291 */ /* 0x000fe2000f8e18ff */
[----:B------:R-:W-:-:S04]  /*3b30*/  LOP3.LUT R2, R11, UR7, RZ, 0x3c, !PT ;  /* 0x000000070b027c12 */ /* 0x000fc8000f8e3cff */
[----:B--2---:R-:W-:-:S04]  /*3b40*/  SHF.L.U32 R3, R2, 0x1f, RZ ;  /* 0x0000001f02037819 */ /* 0x004fc800000006ff */
[----:B------:R-:W2:Y:S02]  /*3b50*/  SYNCS.PHASECHK.TRANS64.TRYWAIT P0, [UR5], R3 ;  /* 0x00000003ff0075a7 */ /* 0x000ea40008001105 */
[----:B--2---:R-:W-:Y:S05]  /*3b60*/  @!P0 BRA `(.L_x_70) ;  /* 0x0000003c00388947 */ /* 0x004fea0003800000 */
.L_x_141:
        /* <DEDUP_REMOVED lines=9> */
.L_x_143:
[----:B------:R-:W-:-:S04]  /*3c00*/  UIADD3 UR6, UPT, UPT, UR6, 0x1, URZ ;  /* 0x0000000106067890 */ /* 0x000fc8000fffe0ff */
[----:B------:R-:W-:-:S04]  /*3c10*/  UISETP.NE.AND UP0, UPT, UR6, 0x4, UPT ;  /* 0x000000040600788c */ /* 0x000fc8000bf05270 */
[----:B------:R-:W-:Y:S02]  /*3c20*/  USEL UR5, URZ, 0x1, UP0 ;  /* 0x00000001ff057887 */ /* 0x000fe40008000000 */
[----:B------:R-:W-:-:S04]  /*3c30*/  USEL UR6, UR6, URZ, UP0 ;  /* 0x000000ff06067287 */ /* 0x000fc80008000000 */
[----:B------:R-:W-:Y:S01]  /*3c40*/  ULEA UR6, UR6, UR9, 0x3 ;  /* 0x0000000906067291 */ /* 0x000fe2000f8e18ff */
[----:B--2---:R-:W-:-:S04]  /*3c50*/  LOP3.LUT R3, R2, UR5, RZ, 0x3c, !PT ;  /* 0x0000000502037c12 */ /* 0x004fc8000f8e3cff */
[----:B------:R-:W-:-:S04]  /*3c60*/  SHF.L.U32 R3, R3, 0x1f, RZ ;  /* 0x0000001f03037819 */ /* 0x000fc800000006ff */
[----:B------:R-:W2:Y:S02]  /*3c70*/  SYNCS.PHASECHK.TRANS64.TRYWAIT P0, [UR6], R3 ;  /* 0x00000003ff0075a7 */ /* 0x000ea40008001106 */
[----:B--2---:R-:W-:Y:S05]  /*3c80*/  @!P0 BRA `(.L_x_72) ;  /* 0x0000003c00208947 */ /* 0x004fea0003800000 */
.L_x_145:
[----:B------:R-:W-:Y:S01]  /*3c90*/  NOP ;  /* 0x0000000000007918 */ /* 0x000fe20000000000 */
[----:B--2---:R-:W2:Y:S01]  /*3ca0*/  LDS R0, [UR4+0x14] ;  /* 0x00001404ff007984 */ /* 0x004ea20008000800 */
[----:B------:R-:W-:Y:S01]  /*3cb0*/  ULOP3.LUT UR6, UR13, 0xffff, URZ, 0xc0, !UPT ;  /* 0x0000ffff0d067892 */ /* 0x000fe2000f8ec0ff */
[----:B------:R-:W-:Y:S01]  /*3cc0*/  UMOV UR8, 0xffff ;  /* 0x0000ffff00087882 */ /* 0x000fe20000000000 */
[----:B------:R-:W-:Y:S02]  /*3cd0*/  UMOV UR5, 0x1 ;  /* 0x0000000100057882 */ /* 0x000fe40000000000 */
[----:B------:R-:W-:-:S04]  /*3ce0*/  USHF.R.U32.HI UR6, URZ, 0x5, UR6 ;  /* 0x00000005ff067899 */ /* 0x000fc80008011606 */
[----:B------:R-:W-:Y:S02]  /*3cf0*/  USHF.L.U32 UR8, UR8, UR6, URZ ;  /* 0x0000000608087299 */ /* 0x000fe400080006ff */
[----:B------:R-:W-:-:S04]  /*3d00*/  USHF.L.U32 UR5, UR5, UR6, URZ ;  /* 0x0000000605057299 */ /* 0x000fc800080006ff */
[----:B--2---:R-:W-:-:S04]  /*3d10*/  LOP3.LUT R0, R0, UR8, RZ, 0xc0, !PT ;  /* 0x0000000800007c12 */ /* 0x004fc8000f8ec0ff */
[----:B------:R-:W-:-:S13]  /*3d20*/  ISETP.NE.AND P0, PT, R0, UR8, PT ;  /* 0x0000000800007c0c */ /* 0x000fda000bf05270 */
[----:B------:R-:W-:Y:S05]  /*3d30*/  @P0 BRA `(.L_x_73) ;  /* 0x0000000000580947 */ /* 0x000fea0003800000 */
[----:B------:R-:W2:Y:S02]  /*3d40*/  LDS R0, [UR4+0x18] ;  /* 0x00001804ff007984 */ /* 0x000ea40008000800 */
[----:B--2---:R-:W-:-:S04]  /*3d50*/  LOP3.LUT R0, R0, UR5, RZ, 0xc0, !PT ;  /* 0x0000000500007c12 */ /* 0x004fc8000f8ec0ff */
[----:B------:R-:W-:-:S13]  /*3d60*/  ISETP.NE.AND P0, PT, R0, UR5, PT ;  /* 0x0000000500007c0c */ /* 0x000fda000bf05270 */
[----:B------:R-:W-:Y:S05]  /*3d70*/  @P0 BRA `(.L_x_74) ;  /* 0x00000000003c0947 */ /* 0x000fea0003800000 */
[----:B------:R-:W2:Y:S01]  /*3d80*/  S2R R2, SR_LANEID ;  /* 0x0000000000027919 */ /* 0x000ea20000000000 */
[----:B------:R-:W-:Y:S01]  /*3d90*/  ULOP3.LUT UR8, URZ, UR8, URZ, 0x33, !UPT ;  /* 0x00000008ff087292 */ /* 0x000fe2000f8e33ff */
[----:B------:R-:W-:Y:S01]  /*3da0*/  LOP3.LUT R4, RZ, UR5, RZ, 0x33, !PT ;  /* 0x00000005ff047c12 */ /* 0x000fe2000f8e33ff */
[----:B------:R-:W-:Y:S02]  /*3db0*/  VOTEU.ANY UR7, UPT, PT ;  /* 0x0000000000077886 */ /* 0x000fe400038e0100 */
[----:B------:R-:W-:Y:S01]  /*3dc0*/  UFLO.U32 UR7, UR7 ;  /* 0x00000007000772bd */ /* 0x000fe200080e0000 */
[----:B------:R-:W3:Y:S01]  /*3dd0*/  REDUX UR5, R4 ;  /* 0x00000000040573c4 */ /* 0x000ee20000000000 */
[----:B------:R-:W-:-:S06]  /*3de0*/  IMAD.U32 R0, RZ, RZ, UR8 ;  /* 0x00000008ff007e24 */ /* 0x000fcc000f8e00ff */
[----:B------:R1:W-:Y:S01]  /*3df0*/  UTCATOMSWS.AND URZ, UR8 ;  /* 0x0000000800ff79e3 */ /* 0x0003e20008000000 */
[----:B------:R-:W4:Y:S01]  /*3e00*/  REDUX UR6, R0 ;  /* 0x00000000000673c4 */ /* 0x000f220000000000 */
[----:B--2---:R-:W-:Y:S01]  /*3e10*/  ISETP.EQ.U32.AND P0, PT, R2, UR7, PT ;  /* 0x0000000702007c0c */ /* 0x004fe2000bf02070 */
[----:B---3--:R-:W-:Y:S01]  /*3e20*/  IMAD.U32 R2, RZ, RZ, UR5 ;  /* 0x00000005ff027e24 */ /* 0x008fe2000f8e00ff */
[----:B----4-:R-:W-:-:S11]  /*3e30*/  MOV R3, UR6 ;  /* 0x0000000600037c02 */ /* 0x010fd60008000f00 */
[----:B------:R1:W-:Y:S04]  /*3e40*/  @P0 ATOMS.AND RZ, [UR4+0x14], R3 ;  /* 0x00001403ffff098c */ /* 0x0003e8000a800004 */
[----:B------:R1:W-:Y:S01]  /*3e50*/  @P0 ATOMS.AND RZ, [UR4+0x18], R2 ;  /* 0x00001802ffff098c */ /* 0x0003e2000a800004 */
[----:B------:R-:W-:Y:S05]  /*3e60*/  BRA `(.L_x_75) ;  /* 0x0000000000147947 */ /* 0x000fea0003800000 */
.L_x_74:
[----:B------:R-:W-:Y:S02]  /*3e70*/  MOV R2, 0x3e90 ;  /* 0x00003e9000027802 */ /* 0x000fe40000000f00 */
[----:B-1--45:R-:W-:Y:S05]  /*3e80*/  CALL.REL.NOINC `($__internal_0_$__cuda_sm10x_tcgen05_guardrail_trap_col_being_dealloced_not_returned_by_alloc) ;  /* 0x0000003c00407944 */ /* 0x032fea0003c00000 */
[----:B------:R-:W-:Y:S05]  /*3e90*/  BRA `(.L_x_75) ;  /* 0x0000000000087947 */ /* 0x000fea0003800000 */
.L_x_73:
[----:B------:R-:W-:Y:S02]  /*3ea0*/  MOV R2, 0x3ec0 ;  /* 0x00003ec000027802 */ /* 0x000fe40000000f00 */
[----:B-1--45:R-:W-:Y:S05]  /*3eb0*/  CALL.REL.NOINC `($__internal_2_$__cuda_sm10x_tcgen05_guardrail_trap_unallocated_columns_being_dealloced) ;  /* 0x0000003c004c7944 */ /* 0x032fea0003c00000 */
.L_x_75:
[----:B------:R-:W-:Y:S01]  /*3ec0*/  NOP ;  /* 0x0000000000007918 */ /* 0x000fe20000000000 */
[----:B-1----:R-:W-:Y:S05]  /*3ed0*/  EXIT ;  /* 0x000000000000794d */ /* 0x002fea0003800000 */
.L_x_57:
[----:B------:R-:W-:-:S09]  /*3ee0*/  UISETP.NE.OR UP2, UPT, UR8, 0x3, !UP2 ;  /* 0x000000030800788c */ /* 0x000fd2000d745670 */
[----:B------:R-:W-:Y:S05]  /*3ef0*/  BRA.U UP2, `(.L_x_76) ;  /* 0x0000000d02387547 */ /* 0x000fea000b800000 */
[----:B------:R-:W1:Y:S01]  /*3f00*/  LDC R0, c[0x0][0xb30] ;  /* 0x0002cc00ff007b82 */ /* 0x000e620000000800 */
[----:B------:R-:W2:Y:S01]  /*3f10*/  LDCU.64 UR8, c[0x0][0x888] ;  /* 0x00011100ff0877ac */ /* 0x000ea20008000a00 */
[----:B------:R-:W-:Y:S02]  /*3f20*/  HFMA2 R29, -RZ, RZ, 0, 0 ;  /* 0x00000000ff1d7431 */ /* 0x000fe400000001ff */
[----:B------:R-:W-:Y:S01]  /*3f30*/  IMAD.MOV.U32 R31, RZ, RZ, 0x1 ;  /* 0x00000001ff1f7424 */ /* 0x000fe200078e00ff */
[----:B------:R-:W-:Y:S01]  /*3f40*/  MOV R21, 0x1400 ;  /* 0x0000140000157802 */ /* 0x000fe20000000f00 */
[----:B------:R-:W4:Y:S01]  /*3f50*/  LDCU.64 UR4, c[0x0][0x890] ;  /* 0x00011200ff0477ac */ /* 0x000f220008000a00 */
[----:B------:R-:W-:Y:S01]  /*3f60*/  IMAD.MOV.U32 R30, RZ, RZ, RZ ;  /* 0x000000ffff1e7224 */ /* 0x000fe200078e00ff */
[----:B------:R-:W3:Y:S01]  /*3f70*/  LDC R19, c[0x0][0x370] ;  /* 0x0000dc00ff137b82 */ /* 0x000ee20000000800 */
[----:B------:R-:W-:Y:S01]  /*3f80*/  UMOV UR7, 0x400 ;  /* 0x0000040000077882 */ /* 0x000fe20000000000 */
[----:B------:R-:W-:-:S02]  /*3f90*/  UPLOP3.LUT UP1, UPT, UPT, UPT, UPT, 0x40, 0x4 ;  /* 0x000000000004789c */ /* 0x000fc40003f2e870 */
[----:B------:R-:W-:-:S04]  /*3fa0*/  ULEA UR7, UR37, UR7, 0x18 ;  /* 0x0000000725077291 */ /* 0x000fc8000f8ec0ff */
[----:B------:R-:W3:Y:S01]  /*3fb0*/  LDC R2, c[0x0][0xb0c] ;  /* 0x0002c300ff027b82 */ /* 0x000ee20000000800 */
[----:B--2---:R-:W-:Y:S02]  /*3fc0*/  UISETP.NE.U32.AND UP5, UPT, UR8, URZ, UPT ;  /* 0x000000ff0800728c */ /* 0x004fe4000bfa5070 */
[----:B------:R-:W-:Y:S02]  /*3fd0*/  UIADD3 UR8, UPT, UPT, UR7, 0xc0, URZ ;  /* 0x000000c007087890 */ /* 0x000fe4000fffe0ff */
[----:B----4-:R-:W-:-:S03]  /*3fe0*/  UISETP.NE.U32.AND UP6, UPT, UR4, URZ, UPT ;  /* 0x000000ff0400728c */ /* 0x010fc6000bfc5070 */
[----:B------:R-:W2:Y:S01]  /*3ff0*/  LDC R18, c[0x0][0xb20] ;  /* 0x0002c800ff127b82 */ /* 0x000ea20000000800 */
[----:B-1----:R-:W-:Y:S01]  /*4000*/  ISETP.NE.AND P1, PT, R0, 0x1, PT ;  /* 0x000000010000780c */ /* 0x002fe20003f25270 */
[----:B------:R-:W-:Y:S02]  /*4010*/  UISETP.NE.AND.EX UP5, UPT, UR9, URZ, UPT, UP5 ;  /* 0x000000ff0900728c */ /* 0x000fe4000bfa5350 */
[----:B------:R-:W-:Y:S02]  /*4020*/  UPRMT UR37, UR37, 0x654, UR8 ;  /* 0x0000065425257896 */ /* 0x000fe40008000008 */
[----:B------:R-:W-:Y:S02]  /*4030*/  UISETP.NE.AND.EX UP6, UPT, UR5, URZ, UPT, UP6 ;  /* 0x000000ff0500728c */ /* 0x000fe4000bfc5360 */
[----:B------:R-:W1:Y:S08]  /*4040*/  LDC.64 R32, c[0x0][0x348] ;  /* 0x0000d200ff207b82 */ /* 0x000e700000000a00 */
[----:B------:R-:W4:Y:S08]  /*4050*/  LDC.64 R16, c[0x0][0xb10] ;  /* 0x0002c400ff107b82 */ /* 0x000f300000000a00 */
[----:B------:R-:W1:Y:S08]  /*4060*/  LDC.64 R6, c[0x0][0xb18] ;  /* 0x0002c600ff067b82 */ /* 0x000e700000000a00 */
[----:B------:R-:W1:Y:S08]  /*4070*/  LDC.64 R4, c[0x0][0xb28] ;  /* 0x0002ca00ff047b82 */ /* 0x000e700000000a00 */
[----:B--23--:R-:W1:Y:S02]  /*4080*/  LDC R20, c[0x0][0x374] ;  /* 0x0000dd00ff147b82 */ /* 0x00ce640000000800 */
.L_x_84:
[C---:B------:R-:W-:Y:S02]  /*4090*/  LEA R0, R30.reuse, UR7, 0x3 ;  /* 0x000000071e007c11 */ /* 0x040fe4000f8e18ff */
[----:B------:R-:W-:Y:S02]  /*40a0*/  SHF.L.U32 R3, R29, 0x1f, RZ ;  /* 0x0000001f1d037819 */ /* 0x000fe400000006ff */
[----:B------:R-:W-:Y:S02]  /*40b0*/  LEA R24, R30, UR7, 0x4 ;  /* 0x000000071e187c11 */ /* 0x000fe4000f8e20ff */
[----:B--2---:R-:W2:Y:S02]  /*40c0*/  SYNCS.PHASECHK.TRANS64.TRYWAIT P0, [R0+URZ+0xe0], R3 ;  /* 0x0000e003000075a7 */ /* 0x004ea400080011ff */
[----:B--2---:R-:W-:Y:S05]  /*40d0*/  @!P0 BRA `(.L_x_77) ;  /* 0x0000003800248947 */ /* 0x004fea0003800000 */
.L_x_146:
[----:B------:R-:W-:Y:S01]  /*40e0*/  ISETP.GE.AND P0, PT, R22, 0x1, PT ;  /* 0x000000011600780c */ /* 0x000fe20003f06270 */
[----:B------:R-:W3:Y:S01]  /*40f0*/  LDS.128 R24, [R24+0x170] ;  /* 0x0001700018187984 */ /* 0x000ee20000000c00 */
[----:B------:R-:W-:Y:S01]  /*4100*/  ISETP.NE.U32.AND P4, PT, RZ, UR4, PT ;  /* 0x00000004ff007c0c */ /* 0x000fe2000bf85070 */
[----:B--2---:R-:W-:Y:S01]  /*4110*/  VIADD R0, R0, 0xf0 ;  /* 0x000000f000007836 */ /* 0x004fe20000000000 */
[----:B------:R-:W-:Y:S02]  /*4120*/  SHF.L.U32 R23, R31, 0x1f, RZ ;  /* 0x0000001f1f177819 */ /* 0x000fe400000006ff */
[----:B------:R-:W-:Y:S02]  /*4130*/  ISETP.NE.AND.EX P4, PT, RZ, UR5, PT, P4 ;  /* 0x00000005ff007c0c */ /* 0x000fe4000bf85340 */
[----:B------:R-:W-:Y:S01]  /*4140*/  PRMT R0, RZ, 0x654, R0 ;  /* 0x00000654ff007816 */ /* 0x000fe20000000000 */
[----:B------:R-:W-:Y:S01]  /*4150*/  @!PT LDS RZ, [RZ] ;  /* 0x00000000fffff984 */ /* 0x000fe20000000800 */
[----:B------:R-:W-:Y:S01]  /*4160*/  @!PT LDS RZ, [RZ] ;  /* 0x00000000fffff984 */ /* 0x000fe20000000800 */
[----:B------:R-:W-:Y:S01]  /*4170*/  @!PT LDS RZ, [RZ] ;  /* 0x00000000fffff984 */ /* 0x000fe20000000800 */
[----:B------:R-:W-:Y:S01]  /*4180*/  @!PT LDS RZ, [RZ] ;  /* 0x00000000fffff984 */ /* 0x000fe20000000800 */
[----:B------:R2:W-:Y:S06]  /*4190*/  MEMBAR.ALL.CTA ;  /* 0x0000000000007992 */ /* 0x0005ec0000008000 */
[----:B--2---:R-:W2:Y:S02]  /*41a0*/  FENCE.VIEW.ASYNC.S ;  /* 0x00000000000073c6 */ /* 0x004ea40000000000 */
[----:B--2---:R2:W-:Y:S01]  /*41b0*/  SYNCS.ARRIVE.TRANS64.RED.A1T0 RZ, [R0+URZ], RZ ;  /* 0x000000ff00ff79a7 */ /* 0x0045e200081004ff */
[----:B---3--:R-:W-:Y:S11]  /*41c0*/  LOP3.LUT P3, RZ, R26, 0x1, RZ, 0xc0, !PT ;  /* 0x000000011aff7812 */ /* 0x008ff6000786c0ff */
[----:B------:R-:W-:Y:S02]  /*41d0*/  @!UPT UIADD3 URZ, UPT, UPT, URZ, URZ, URZ ;  /* 0x000000fffffff290 */ /* 0x000fe4000fffe0ff */
[----:B------:R-:W-:Y:S02]  /*41e0*/  @P3 MOV R13, R24 ;  /* 0x00000018000d3202 */ /* 0x000fe40000000f00 */
[----:B------:R-:W-:Y:S01]  /*41f0*/  @P3 LOP3.LUT R8, R25, 0xffff, RZ, 0xc0, !PT ;  /* 0x0000ffff19083812 */ /* 0x000fe200078ec0ff */
[----:B--2---:R-:W-:Y:S06]  /*4200*/  @!P0 BRA `(.L_x_78) ;  /* 0x0000000000a48947 */ /* 0x004fec0003800000 */
[----:B-1----:R-:W-:Y:S01]  /*4210*/  IMAD.HI.U32 R35, R20, R7, RZ ;  /* 0x0000000714237227 */ /* 0x002fe200078e00ff */
[----:B------:R-:W-:Y:S02]  /*4220*/  ISETP.NE.AND P0, PT, R6, 0x1, PT ;  /* 0x000000010600780c */ /* 0x000fe40003f05270 */
[----:B------:R-:W-:Y:S01]  /*4230*/  ISETP.NE.AND P2, PT, R22, 0x1, PT ;  /* 0x000000011600780c */ /* 0x000fe20003f45270 */
[----:B----4-:R-:W-:Y:S01]  /*4240*/  IMAD.HI.U32 R34, R19, R16, RZ ;  /* 0x0000001013227227 */ /* 0x010fe200078e00ff */
[----:B------:R-:W-:Y:S02]  /*4250*/  SHF.R.U32.HI R35, RZ, R18, R35 ;  /* 0x00000012ff237219 */ /* 0x000fe40000011623 */
[----:B------:R-:W-:Y:S01]  /*4260*/  ISETP.NE.AND P5, PT, R2, 0x1, PT ;  /* 0x000000010200780c */ /* 0x000fe20003fa5270 */
[----:B------:R-:W-:Y:S01]  /*4270*/  IMAD.HI.U32 R36, R13, R16, RZ ;  /* 0x000000100d247227 */ /* 0x000fe200078e00ff */
[----:B------:R-:W-:Y:S02]  /*4280*/  SHF.R.U32.HI R34, RZ, R17, R34 ;  /* 0x00000011ff227219 */ /* 0x000fe40000011622 */
[----:B------:R-:W-:Y:S01]  /*4290*/  SEL R3, R20, R35, !P0 ;  /* 0x0000002314037207 */ /* 0x000fe20004000000 */
[C---:B------:R-:W-:Y:S01]  /*42a0*/  IMAD.HI.U32 R35, R8.reuse, R7, RZ ;  /* 0x0000000708237227 */ /* 0x040fe200078e00ff */
[----:B------:R-:W-:Y:S02]  /*42b0*/  SEL R11, R19, R34, !P5 ;  /* 0x00000022130b7207 */ /* 0x000fe40006800000 */
[----:B------:R-:W-:Y:S01]  /*42c0*/  SHF.R.U32.HI R36, RZ, R17, R36 ;  /* 0x00000011ff247219 */ /* 0x000fe20000011624 */
[----:B------:R-:W-:Y:S01]  /*42d0*/  IMAD.HI.U32 R38, R3, R4, RZ ;  /* 0x0000000403267227 */ /* 0x000fe200078e00ff */
[----:B------:R-:W-:Y:S03]  /*42e0*/  SHF.R.U32.HI R35, RZ, R18, R35 ;  /* 0x00000012ff237219 */ /* 0x000fe60000011623 */
[----:B------:R-:W-:Y:S01]  /*42f0*/  IMAD.HI.U32 R34, R11, R4, RZ ;  /* 0x000000040b227227 */ /* 0x000fe200078e00ff */
[----:B------:R-:W-:Y:S02]  /*4300*/  @P2 SHF.R.U32.HI R3, RZ, R5, R38 ;  /* 0x00000005ff032219 */ /* 0x000fe40000011626 */
[----:B------:R-:W-:Y:S02]  /*4310*/  SEL R9, R8, R35, !P0 ;  /* 0x0000002308097207 */ /* 0x000fe40004000000 */
[----:B------:R-:W-:Y:S01]  /*4320*/  @P2 SHF.R.U32.HI R11, RZ, R5, R34 ;  /* 0x00000005ff0b2219 */ /* 0x000fe20000011622 */
[C---:B------:R-:W-:Y:S01]  /*4330*/  IMAD R10, R22.reuse, R3, RZ ;  /* 0x00000003160a7224 */ /* 0x040fe200078e02ff */
[----:B------:R-:W-:Y:S01]  /*4340*/  SEL R3, R13, R36, !P5 ;  /* 0x000000240d037207 */ /* 0x000fe20006800000 */
[C---:B------:R-:W-:Y:S03]  /*4350*/  IMAD.HI.U32 R14, R9.reuse, R4, RZ ;  /* 0x00000004090e7227 */ /* 0x040fe600078e00ff */
[----:B------:R-:W-:Y:S01]  /*4360*/  ISETP.GE.AND P0, PT, R9, R10, PT ;  /* 0x0000000a0900720c */ /* 0x000fe20003f06270 */
[C---:B------:R-:W-:Y:S01]  /*4370*/  IMAD R12, R22.reuse, R11, RZ ;  /* 0x0000000b160c7224 */ /* 0x040fe200078e02ff */
[-C--:B------:R-:W-:Y:S04]  /*4380*/  SHF.R.U32.HI R14, RZ, R5.reuse, R14 ;  /* 0x00000005ff0e7219 */ /* 0x080fe8000001160e */
[----:B------:R-:W-:Y:S02]  /*4390*/  ISETP.GE.OR P0, PT, R3, R12, P0 ;  /* 0x0000000c0300720c */ /* 0x000fe40000706670 */
[----:B------:R-:W-:Y:S05]  /*43a0*/  SEL R15, R9, R14, !P2 ;  /* 0x0000000e090f7207 */ /* 0x000fea0005000000 */
[----:B------:R-:W-:Y:S04]  /*43b0*/  IMAD.MOV R14, RZ, RZ, -R15 ;  /* 0x000000ffff0e7224 */ /* 0x000fe800078e0a0f */
[----:B------:R-:W-:Y:S02]  /*43c0*/  IMAD R14, R22, R14, R9 ;  /* 0x0000000e160e7224 */ /* 0x000fe400078e0209 */
[C---:B------:R-:W-:Y:S05]  /*43d0*/  @!P0 IMAD.HI.U32 R10, R3.reuse, R4, RZ ;  /* 0x00000004030a8227 */ /* 0x040fea00078e00ff */
[----:B------:R-:W-:Y:S04]  /*43e0*/  @!P0 SHF.R.U32.HI R10, RZ, R5, R10 ;  /* 0x00000005ff0a8219 */ /* 0x000fe8000001160a */
[----:B------:R-:W-:Y:S01]  /*43f0*/  @!P0 SEL R0, R3, R10, !P2 ;  /* 0x0000000a03008207 */ /* 0x000fe20005000000 */
[----:B------:R-:W-:Y:S03]  /*4400*/  IMAD.MOV R10, RZ, RZ, -R3 ;  /* 0x000000ffff0a7224 */ /* 0x000fe600078e0a03 */
[----:B------:R-:W-:Y:S01]  /*4410*/  @!P0 IADD3 R15, PT, PT, R15, -R0, RZ ;  /* 0x800000000f0f8210 */ /* 0x000fe20007ffe0ff */
[----:B------:R-:W-:Y:S01]  /*4420*/  @!P0 IMAD R0, R11, R14, R0 ;  /* 0x0000000e0b008224 */ /* 0x000fe200078e0200 */
[----:B------:R-:W-:Y:S01]  /*4430*/  IADD3 R11, PT, PT, -R9, RZ, RZ ;  /* 0x000000ff090b7210 */ /* 0x000fe20007ffe1ff */
[----:B------:R-:W-:Y:S02]  /*4440*/  IMAD R13, R2, R10, R13 ;  /* 0x0000000a020d7224 */ /* 0x000fe400078e020d */
[----:B------:R-:W-:Y:S02]  /*4450*/  @!P0 IMAD R9, R15, R22, R3 ;  /* 0x000000160f098224 */ /* 0x000fe400078e0203 */
[----:B------:R-:W-:Y:S02]  /*4460*/  @!P0 IMAD.MOV.U32 R3, RZ, RZ, R0 ;  /* 0x000000ffff038224 */ /* 0x000fe400078e0000 */
[----:B------:R-:W-:Y:S02]  /*4470*/  IMAD R8, R6, R11, R8 ;  /* 0x0000000b06087224 */ /* 0x000fe400078e0208 */
[----:B------:R-:W-:Y:S02]  /*4480*/  IMAD R13, R3, R2, R13 ;  /* 0x00000002030d7224 */ /* 0x000fe400078e020d */
[----:B------:R-:W-:Y:S02]  /*4490*/  IMAD R8, R9, R6, R8 ;  /* 0x0000000609087224 */ /* 0x000fe400078e0208 */
.L_x_78:
[----:B------:R-:W-:Y:S05]  /*44a0*/  BRA.U UP1, `(.L_x_79) ;  /* 0x0000000101107547 */ /* 0x000fea000b800000 */
[----:B------:R-:W-:Y:S04]  /*44b0*/  MOV R0, UR6 ;  /* 0x0000000600007c02 */ /* 0x000fe80008000f00 */
[----:B------:R-:W-:Y:S04]  /*44c0*/  SHF.L.U32 R3, R0, 0x1f, RZ ;  /* 0x0000001f00037819 */ /* 0x000fe800000006ff */
[----:B------:R-:W2:Y:S02]  /*44d0*/  SYNCS.PHASECHK.TRANS64.TRYWAIT P0, [UR7+0xd8], R3 ;  /* 0x0000d803ff0075a7 */ /* 0x000ea40008001107 */
[----:B--2---:R-:W-:Y:S05]  /*44e0*/  @!P0 BRA `(.L_x_80) ;  /* 0x0000003400348947 */ /* 0x004fea0003800000 */
.L_x_79:
[----:B------:R-:W-:Y:S05]  /*44f0*/  BRA.U !UP6, `(.L_x_81) ;  /* 0x000000010e347547 */ /* 0x000fea000b800000 */
[----:B------:R-:W-:Y:S01]  /*4500*/  UPLOP3.LUT UP0, UPT, UPT, UPT, UP5, 0x80, 0x8 ;  /* 0x000000000008789c */ /* 0x000fe20003f0f050 */
[----:B------:R-:W-:Y:S05]  /*4510*/  HFMA2 R102, -RZ, RZ, 0, 5.9604644775390625e-08 ;  /* 0x00000001ff667431 */ /* 0x000fea00000001ff */
[----:B------:R-:W-:Y:S05]  /*4520*/  PLOP3.LUT P0, PT, PT, PT, UP0, 0x80, 0x8 ;  /* 0x000000000008781c */ /* 0x000fea0003f0f008 */
[----:B------:R-:W3:Y:S01]  /*4530*/  @UP0 LDCU.64 UR10, c[0x0][0x888] ;  /* 0x00011100ff0a07ac */ /* 0x000ee20008000a00 */
[----:B------:R-:W-:Y:S04]  /*4540*/  @UP0 UIMAD UR8, UR36, UR4, URZ ;  /* 0x00000004240802a4 */ /* 0x000fe8000f8e02ff */
[----:B---3--:R-:W-:Y:S06]  /*4550*/  @UP0 UIMAD.WIDE UR10, UR8, 0x4, UR10 ;  /* 0x00000004080a08a5 */ /* 0x008fec000f8e020a */
[----:B------:R-:W-:Y:S02]  /*4560*/  IMAD.U32 R10, RZ, RZ, UR10 ;  /* 0x0000000aff0a7e24 */ /* 0x000fe4000f8e00ff */
[----:B------:R-:W-:Y:S05]  /*4570*/  IMAD.U32 R11, RZ, RZ, UR11 ;  /* 0x0000000bff0b7e24 */ /* 0x000fea000f8e00ff */
[----:B--2---:R-:W2:Y:S02]  /*4580*/  @P0 LDG.E R0, desc[UR46][R10.64] ;  /* 0x0000002e0a000981 */ /* 0x004ea4000c1e1900 */
[----:B--2---:R-:W-:Y:S01]  /*4590*/  @P0 R2UR UR39, R0 ;  /* 0x00000000002702ca */ /* 0x004fe200000e0000 */
[----:B------:R-:W-:Y:S05]  /*45a0*/  IMAD.MOV.U32 R0, RZ, RZ, 0x1 ;  /* 0x00000001ff007424 */ /* 0x000fea00078e00ff */
[----:B------:R-:W-:Y:S08]  /*45b0*/  @!P0 PRMT R102, R0, 0x7610, R102 ;  /* 0x0000761000668816 */ /* 0x000ff00000000066 */
[----:B------:R-:W3:Y:S02]  /*45c0*/  @!UP0 LDCU UR39, c[0x0][0x880] ;  /* 0x00011000ff2787ac */ /* 0x000ee40008000800 */
.L_x_81:
[----:B---3--:R-:W-:Y:S01]  /*45d0*/  @!P4 ISETP.EQ.AND P5, PT, RZ, UR39, PT ;  /* 0x00000027ff00cc0c */ /* 0x008fe2000bfa2270 */
[----:B------:R-:W-:Y:S01]  /*45e0*/  @!UPT UIADD3 URZ, UPT, UPT, URZ, URZ, URZ ;  /* 0x000000fffffff290 */ /* 0x000fe2000fffe0ff */
[----:B------:R-:W-:Y:S11]  /*45f0*/  @!P4 BRA `(.L_x_82) ;  /* 0x000000000014c947 */ /* 0x000ff60003800000 */
[----:B------:R-:W-:Y:S02]  /*4600*/  LOP3.LUT P0, RZ, R102, 0xff, RZ, 0xc0, !PT ;  /* 0x000000ff66ff7812 */ /* 0x000fe4000780c0ff */
[----:B------:R-:W-:Y:S04]  /*4610*/  PLOP3.LUT P5, PT, PT, PT, UP0, 0x80, 0x8 ;  /* 0x000000000008781c */ /* 0x000fe80003faf008 */
[----:B------:R-:W-:Y:S07]  /*4620*/  PLOP3.LUT P5, PT, P5, PT, PT, 0x8, 0x80 ;  /* 0x000000000080781c */ /* 0x000fee0002fae170 */
[----:B------:R-:W-:Y:S11]  /*4630*/  @P0 ISETP.EQ.AND P5, PT, RZ, UR39, PT ;  /* 0x00000027ff000c0c */ /* 0x000ff6000bfa2270 */
[----:B------:R-:W-:Y:S02]  /*4640*/  @!UPT UIADD3 URZ, UPT, UPT, URZ, URZ, URZ ;  /* 0x000000fffffff290 */ /* 0x000fe4000fffe0ff */
.L_x_82:
[----:B------:R-:W3:Y:S01]  /*4650*/  SYNCS.PHASECHK.TRANS64.TRYWAIT P4, [UR7+0xc8], R23 ;  /* 0x0000c817ff0075a7 */ /* 0x000ee20008081107 */
[----:B------:R-:W-:Y:S01]  /*4660*/  @P3 SHF.R.U32.HI R28, RZ, 0x10, R25 ;  /* 0x00000010ff1c3819 */ /* 0x000fe20000011619 */
[----:B------:R-:W-:Y:S01]  /*4670*/  VIADD R30, R30, 0x1 ;  /* 0x000000011e1e7836 */ /* 0x000fe20000000000 */
[----:B------:R-:W1:Y:S08]  /*4680*/  LDC.64 R14, c[0x0][0xb10] ;  /* 0x0002c400ff0e7b82 */ /* 0x000e700000000a00 */
[----:B------:R-:W4:Y:S08]  /*4690*/  LDC.64 R10, c[0x0][0xb18] ;  /* 0x0002c600ff0a7b82 */ /* 0x000f300000000a00 */
[----:B--2---:R-:W2:Y:S08]  /*46a0*/  @!P1 LDC R0, c[0x0][0xb20] ;  /* 0x0002c800ff009b82 */ /* 0x004eb00000000800 */
[----:B------:R-:W2:Y:S01]  /*46b0*/  @!P1 LDC R3, c[0x0][0xb0c] ;  /* 0x0002c300ff039b82 */ /* 0x000ea20000000800 */
[----:B-1----:R-:W-:Y:S05]  /*46c0*/  @!P1 IMAD.HI.U32 R14, R13, R14, RZ ;  /* 0x0000000e0d0e9227 */ /* 0x002fea00078e00ff */
[----:B------:R-:W-:Y:S01]  /*46d0*/  @!P1 SHF.R.U32.HI R14, RZ, R15, R14 ;  /* 0x0000000fff0e9219 */ /* 0x000fe2000001160e */
[----:B----4-:R-:W-:Y:S01]  /*46e0*/  @!P1 IMAD.HI.U32 R11, R8, R11, RZ ;  /* 0x0000000b080b9227 */ /* 0x010fe200078e00ff */
[----:B------:R-:W-:Y:S04]  /*46f0*/  @!P1 ISETP.NE.AND P0, PT, R10, 0x1, PT ;  /* 0x000000010a00980c */ /* 0x000fe80003f05270 */
[----:B--2---:R-:W-:Y:S02]  /*4700*/  @!P1 SHF.R.U32.HI R9, RZ, R0, R11 ;  /* 0x00000000ff099219 */ /* 0x004fe4000001160b */
[----:B------:R-:W-:Y:S02]  /*4710*/  @!P1 ISETP.NE.AND P2, PT, R3, 0x1, PT ;  /* 0x000000010300980c */ /* 0x000fe40003f45270 */
[----:B------:R-:W-:Y:S02]  /*4720*/  @!P1 SEL R9, R8, R9, !P0 ;  /* 0x0000000908099207 */ /* 0x000fe40004000000 */
[----:B------:R-:W-:Y:S02]  /*4730*/  ELECT P0, URZ, PT ;  /* 0x0000000000ff782f */ /* 0x000fe40003800000 */
[----:B------:R-:W-:Y:S05]  /*4740*/  @!P1 SEL R14, R13, R14, !P2 ;  /* 0x0000000e0d0e9207 */ /* 0x000fea0005000000 */
[----:B------:R-:W-:Y:S02]  /*4750*/  @!P1 IMAD.IADD R0, R9, 0x1, -R14 ;  /* 0x0000000109009824 */ /* 0x000fe400078e0a0e */
[----:B------:R-:W-:Y:S02]  /*4760*/  @!P1 IMAD.IADD R9, R14, 0x1, -R9 ;  /* 0x000000010e099824 */ /* 0x000fe400078e0a09 */
[----:B------:R-:W-:Y:S02]  /*4770*/  @!P1 IMAD R13, R0, R3, R13 ;  /* 0x00000003000d9224 */ /* 0x000fe400078e020d */
[----:B------:R-:W-:Y:S01]  /*4780*/  @!P1 IMAD R8, R9, R10, R8 ;  /* 0x0000000a09089224 */ /* 0x000fe200078e0208 */
[----:B---3--:R-:W-:Y:S06]  /*4790*/  @!P4 BRA `(.L_x_83) ;  /* 0x0000003000a0c947 */ /* 0x008fec0003800000 */
.L_x_149:
[----:B------:R-:W-:Y:S01]  /*47a0*/  PLOP3.LUT P5, PT, P5, P0, PT, 0xf2, 0x2f ;  /* 0x00000000002f781c */ /* 0x000fe20002fa1e72 */
[----:B------:R-:W-:Y:S01]  /*47b0*/  UMOV UR14, 0x0 ;  /* 0x00000000000e7882 */ /* 0x000fe20000000000 */
[----:B------:R-:W-:Y:S01]  /*47c0*/  UMOV UR15, 0x10000000 ;  /* 0x10000000000f7882 */ /* 0x000fe20000000000 */
[----:B------:R-:W-:Y:S01]  /*47d0*/  UMOV UR44, UR36 ;  /* 0x00000024002c7c82 */ /* 0x000fe20008000000 */
[----:B------:R-:W-:Y:S01]  /*47e0*/  UMOV UR28, UR36 ;  /* 0x00000024001c7c82 */ /* 0x000fe20008000000 */
[----:B------:R-:W-:Y:S01]  /*47f0*/  UMOV UR20, UR36 ;  /* 0x0000002400147c82 */ /* 0x000fe20008000000 */
[----:B------:R-:W-:Y:S01]  /*4800*/  UMOV UR12, UR36 ;  /* 0x00000024000c7c82 */ /* 0x000fe20008000000 */
[----:B------:R-:W-:Y:S06]  /*4810*/  LOP3.LUT R31, R31, 0x1, RZ, 0x3c, !PT ;  /* 0x000000011f1f7812 */ /* 0x000fec00078e3cff */
[----:B------:R-:W-:Y:S01]  /*4820*/  @!P5 IADD3 R3, P0, PT, R32, 0x580, RZ ;  /* 0x000005802003d810 */ /* 0x000fe20007f1e0ff */
[----:B------:R-:W-:Y:S01]  /*4830*/  @!P5 IMAD R101, R101, 0x50, RZ ;  /* 0x000000506565d824 */ /* 0x000fe200078e02ff */
[----:B------:R-:W-:Y:S01]  /*4840*/  VOTEU.ALL UP4, P5 ;  /* 0x0000000000ff7886 */ /* 0x000fe20002880000 */
[----:B------:R-:W-:Y:S01]  /*4850*/  @!P5 IMAD.SHL.U32 R103, R103, 0x40, RZ ;  /* 0x000000406767d824 */ /* 0x000fe200078e00ff */
[----:B------:R-:W-:Y:S01]  /*4860*/  @!P5 R2UR UR9, R3 ;  /* 0x000000000309d2ca */ /* 0x000fe200000e0000 */
[----:B-1----:R-:W-:Y:S01]  /*4870*/  @!P5 IMAD.X R0, RZ, RZ, R33, P0 ;  /* 0x000000ffff00d224 */ /* 0x002fe200000e0621 */
[----:B------:R-:W-:Y:S01]  /*4880*/  @!P5 R2UR UR42, R101 ;  /* 0x00000000652ad2ca */ /* 0x000fe200000e0000 */
[----:B------:R-:W-:Y:S01]  /*4890*/  @!UP4 UIADD3 UR41, UPT, UPT, UR7, 0xc0, URZ ;  /* 0x000000c00729c890 */ /* 0x000fe2000fffe0ff */
[----:B------:R-:W-:Y:S01]  /*48a0*/  @!P5 R2UR UR43, R103 ;  /* 0x00000000672bd2ca */ /* 0x000fe200000e0000 */
[----:B------:R-:W-:Y:S01]  /*48b0*/  @!UP4 UIADD3 UR40, UPT, UPT, UR7, 0x200, URZ ;  /* 0x000002000728c890 */ /* 0x000fe2000fffe0ff */
[----:B------:R-:W-:Y:S01]  /*48c0*/  @!P5 R2UR UR8, R0 ;  /* 0x000000000008d2ca */ /* 0x000fe200000e0000 */
[----:B------:R-:W-:Y:S01]  /*48d0*/  VOTEU.ALL UP3, P5 ;  /* 0x0000000000ff7886 */ /* 0x000fe20002860000 */
[----:B------:R-:W-:Y:S01]  /*48e0*/  @!UP4 UIADD3 UR32, UPT, UPT, UR7, 0x600, URZ ;  /* 0x000006000720c890 */ /* 0x000fe2000fffe0ff */
[----:B------:R-:W-:Y:S01]  /*48f0*/  ISETP.NE.AND P0, PT, R30, 0x2, PT ;  /* 0x000000021e00780c */ /* 0x000fe20003f05270 */
[----:B------:R-:W-:Y:S01]  /*4900*/  VOTEU.ALL UP2, P5 ;  /* 0x0000000000ff7886 */ /* 0x000fe20002840000 */
[----:B------:R-:W-:Y:S01]  /*4910*/  UMOV UR33, UR41 ;  /* 0x0000002900217c82 */ /* 0x000fe20008000000 */
[----:B------:R-:W-:Y:S01]  /*4920*/  @!UP4 UIADD3 UR24, UPT, UPT, UR7, 0xa00, URZ ;  /* 0x00000a000718c890 */ /* 0x000fe2000fffe0ff */
[----:B------:R-:W-:Y:S01]  /*4930*/  IMAD.U32 R10, RZ, RZ, UR9 ;  /* 0x00000009ff0a7e24 */ /* 0x000fe2000f8e00ff */
[----:B------:R-:W-:Y:S01]  /*4940*/  VOTEU.ALL UP1, P5 ;  /* 0x0000000000ff7886 */ /* 0x000fe20002820000 */
[----:B------:R-:W-:Y:S01]  /*4950*/  @!UP4 UIADD3 UR34, UPT, UPT, UR42, 0x10, URZ ;  /* 0x000000102a22c890 */ /* 0x000fe2000fffe0ff */
[----:B------:R-:W-:Y:S01]  /*4960*/  SEL R0, RZ, 0x1, P0 ;  /* 0x00000001ff007807 */ /* 0x000fe20000000000 */
[----:B------:R-:W-:Y:S01]  /*4970*/  UMOV UR35, UR43 ;  /* 0x0000002b00237c82 */ /* 0x000fe20008000000 */
[----:B------:R-:W-:Y:S01]  /*4980*/  @!P5 R2UR UR22, R10 ;  /* 0x000000000a16d2ca */ /* 0x000fe200000e0000 */
[----:B------:R-:W-:Y:S01]  /*4990*/  IMAD.U32 R11, RZ, RZ, UR8 ;  /* 0x00000008ff0b7e24 */ /* 0x000fe2000f8e00ff */
[----:B------:R-:W-:Y:S01]  /*49a0*/  @!UP4 UIADD3 UR26, UPT, UPT, UR42, 0x20, URZ ;  /* 0x000000202a1ac890 */ /* 0x000fe2000fffe0ff */
[----:B------:R-:W-:Y:S01]  /*49b0*/  LOP3.LUT R29, R29, R0, RZ, 0x3c, !PT ;  /* 0x000000001d1d7212 */ /* 0x000fe200078e3cff */
[----:B------:R-:W-:Y:S01]  /*49c0*/  UMOV UR25, UR41 ;  /* 0x0000002900197c82 */ /* 0x000fe20008000000 */
[----:B------:R-:W-:Y:S01]  /*49d0*/  UMOV UR27, UR43 ;  /* 0x0000002b001b7c82 */ /* 0x000fe20008000000 */
[----:B------:R-:W-:Y:S01]  /*49e0*/  @!P5 R2UR UR23, R11 ;  /* 0x000000000b17d2ca */ /* 0x000fe200000e0000 */
[----:B------:R-:W-:Y:S01]  /*49f0*/  @!UP4 UIADD3 UR16, UPT, UPT, UR7, 0xe00, URZ ;  /* 0x00000e000710c890 */ /* 0x000fe2000fffe0ff */
[----:B------:R-:W-:Y:S01]  /*4a00*/  SEL R30, R30, RZ, P0 ;  /* 0x000000ff1e1e7207 */ /* 0x000fe20000000000 */
[----:B------:R-:W-:Y:S01]  /*4a10*/  @!UP4 UIADD3 UR18, UPT, UPT, UR42, 0x30, URZ ;  /* 0x000000302a12c890 */ /* 0x000fe2000fffe0ff */
[----:B------:R-:W-:Y:S01]  /*4a20*/  IMAD.IADD R101, R8, 0x1, R93 ;  /* 0x0000000108657824 */ /* 0x000fe200078e025d */
[----:B------:R-:W-:Y:S01]  /*4a30*/  UMOV UR17, UR41 ;  /* 0x0000002900117c82 */ /* 0x000fe20008000000 */
[----:B------:R-:W-:Y:S01]  /*4a40*/  UMOV UR19, UR43 ;  /* 0x0000002b00137c82 */ /* 0x000fe20008000000 */
[----:B------:R-:W-:Y:S01]  /*4a50*/  @!UP4 UIADD3 UR8, UPT, UPT, UR7, 0x1200, URZ ;  /* 0x000012000708c890 */ /* 0x000fe2000fffe0ff */
[----:B------:R-:W-:Y:S01]  /*4a60*/  IMAD.IADD R103, R13, 0x1, R100 ;  /* 0x000000010d677824 */ /* 0x000fe200078e0264 */
[----:B------:R-:W-:Y:S01]  /*4a70*/  @!UP4 UIADD3 UR10, UPT, UPT, UR42, 0x40, URZ ;  /* 0x000000402a0ac890 */ /* 0x000fe2000fffe0ff */
[----:B------:R-:W-:Y:S01]  /*4a80*/  UMOV UR9, UR41 ;  /* 0x0000002900097c82 */ /* 0x000fe20008000000 */
[----:B------:R-:W-:Y:S02]  /*4a90*/  UMOV UR11, UR43 ;  /* 0x0000002b000b7c82 */ /* 0x000fe40008000000 */
[----:B------:R-:W-:Y:S01]  /*4aa0*/  @!UP3 UTMALDG.3D [UR40], [UR22], desc[UR14] ;  /* 0x00000e281600b5b4 */ /* 0x000fe20008011000 */
[----:B------:R1:W-:Y:S01]  /*4ab0*/  @!UP2 UTMALDG.3D [UR32], [UR22], desc[UR14] ;  /* 0x00000e201600a5b4 */ /* 0x0003e20008011000 */
[----:B------:R-:W-:Y:S01]  /*4ac0*/  VOTEU.ALL UP2, P5 ;  /* 0x0000000000ff7886 */ /* 0x000fe20002840000 */
[----:B------:R2:W-:Y:S01]  /*4ad0*/  @!UP1 UTMALDG.3D [UR24], [UR22], desc[UR14] ;  /* 0x00000e18160095b4 */ /* 0x0005e20008011000 */
[----:B------:R-:W-:Y:S03]  /*4ae0*/  VOTEU.ALL UP1, P5 ;  /* 0x0000000000ff7886 */ /* 0x000fe60002820000 */
[----:B------:R2:W-:Y:S02]  /*4af0*/  @!UP2 UTMALDG.3D [UR16], [UR22], desc[UR14] ;  /* 0x00000e101600a5b4 */ /* 0x0005e40008011000 */
[----:B------:R2:W-:Y:S01]  /*4b00*/  @!UP1 UTMALDG.3D [UR8], [UR22], desc[UR14] ;  /* 0x00000e08160095b4 */ /* 0x0005e20008011000 */
[----:B------:R2:W-:Y:S01]  /*4b10*/  @!P5 SYNCS.ARRIVE.TRANS64.RED.A0TR RZ, [UR7+0xc0], R21 ;  /* 0x0000c015ffffd9a7 */ /* 0x0005e20008300407 */
[----:B------:R-:W-:Y:S01]  /*4b20*/  UPLOP3.LUT UP1, UPT, UPT, UPT, UPT, 0x80, 0x8 ;  /* 0x000000000008789c */ /* 0x000fe20003f2f070 */
[----:B-1----:R-:W-:Y:S01]  /*4b30*/  @P3 R2UR UR36, R28 ;  /* 0x000000001c2432ca */ /* 0x002fe200000e0000 */
[----:B------:R-:W-:Y:S01]  /*4b40*/  SYNCS.ARRIVE.TRANS64.RED.A1T0 RZ, [UR37], RZ ;  /* 0x000000ffffff79a7 */ /* 0x000fe20008100425 */
[----:B------:R-:W-:Y:S02]  /*4b50*/  @!UPT UIADD3 URZ, UPT, UPT, URZ, URZ, URZ ;  /* 0x000000fffffff290 */ /* 0x000fe4000fffe0ff */
[----:B------:R-:W-:Y:S11]  /*4b60*/  @P3 BRA `(.L_x_84) ;  /* 0xfffffff400483947 */ /* 0x000ff6000383ffff */
[----:B------:R-:W-:Y:S07]  /*4b70*/  MOV R0, UR7 ;  /* 0x0000000700007c02 */ /* 0x000fee0008000f00 */
.L_x_85:
[----:B-1----:R-:W-:-:S04]  /*4b80*/  SHF.L.U32 R3, R31, 0x1f, RZ ;  /* 0x0000001f1f037819 */ /* 0x002fc800000006ff */
[----:B------:R1:W3:Y:S03]  /*4b90*/  SYNCS.PHASECHK.TRANS64.TRYWAIT P0, [R0+URZ+0xc8], R3 ;  /* 0x0000c803000075a7 */ /* 0x0002e600080011ff */
[----:B---3--:R-:W-:Y:S05]  /*4ba0*/  @!P0 NANOSLEEP.SYNCS 0x989680 ;  /* 0x009896800000895d */ /* 0x008fea0003900000 */
[----:B------:R-:W3:Y:S02]  /*4bb0*/  @!P0 SYNCS.PHASECHK.TRANS64 P0, [R0+URZ+0xc8], R3 ;  /* 0x0000c803000085a7 */ /* 0x000ee400080010ff */
[----:B--23--:R-:W-:Y:S05]  /*4bc0*/  @P0 EXIT ;  /* 0x000000000000094d */ /* 0x00cfea0003800000 */
[----:B------:R-:W-:Y:S05]  /*4bd0*/  BRA `(.L_x_85) ;  /* 0xfffffffc00e87947 */ /* 0x000fea000383ffff */
.L_x_76:
[----:B------:R-:W-:-:S06]  /*4be0*/  UISETP.GE.AND UP1, UPT, UR8, 0x4, UPT ;  /* 0x000000040800788c */ /* 0x000fcc000bf26270 */
[----:B------:R-:W-:-:S13]  /*4bf0*/  PLOP3.LUT P0, PT, PT, PT, UP1, 0x80, 0x8 ;  /* 0x000000000008781c */ /* 0x000fda0003f0f018 */
[----:B------:R-:W-:Y:S05]  /*4c00*/  @!P0 EXIT ;  /* 0x000000000000894d */ /* 0x000fea0003800000 */
[----:B------:R-:W-:Y:S01]  /*4c10*/  BAR.SYNC.DEFER_BLOCKING 0x6, 0xa0 ;  /* 0x0182800000007b1d */ /* 0x000fe20000010000 */
[--C-:B------:R-:W-:Y:S01]  /*4c20*/  SHF.R.U32.HI R4, RZ, 0x4, R113.reuse ;  /* 0x00000004ff047819 */ /* 0x100fe20000011671 */
[C---:B------:R-:W-:Y:S01]  /*4c30*/  IMAD.SHL.U32 R0, R113.reuse, 0x10, RZ ;  /* 0x0000001071007824 */ /* 0x040fe200078e00ff */
[----:B------:R-:W-:Y:S01]  /*4c40*/  CS2R R110, SRZ ;  /* 0x00000000006e7805 */ /* 0x000fe2000001ff00 */
[----:B------:R-:W-:Y:S01]  /*4c50*/  IMAD.U32 R2, R113, 0x10000, RZ ;  /* 0x0001000071027824 */ /* 0x000fe200078e00ff */
[----:B------:R-:W-:Y:S01]  /*4c60*/  LOP3.LUT R4, R4, 0x1, RZ, 0xc0, !PT ;  /* 0x0000000104047812 */ /* 0x000fe200078ec0ff */
[----:B------:R-:W-:Y:S02]  /*4c70*/  UMOV UR44, 0x400 ;  /* 0x00000400002c7882 */ /* 0x000fe40000000000 */
[----:B------:R-:W1:Y:S01]  /*4c80*/  LDC R105, c[0x0][0x370] ;  /* 0x0000dc00ff697b82 */ /* 0x000e620000000800 */
[----:B------:R-:W-:Y:S01]  /*4c90*/  ULEA UR44, UR37, UR44, 0x18 ;  /* 0x0000002c252c7291 */ /* 0x000fe2000f8ec0ff */
[----:B------:R-:W-:Y:S01]  /*4ca0*/  LOP3.LUT R0, R0, 0xf0, RZ, 0xc0, !PT ;  /* 0x000000f000007812 */ /* 0x000fe200078ec0ff */
[----:B------:R-:W-:Y:S01]  /*4cb0*/  IMAD.MOV.U32 R112, RZ, RZ, RZ ;  /* 0x000000ffff707224 */ /* 0x000fe200078e00ff */
[----:B------:R-:W-:Y:S01]  /*4cc0*/  LOP3.LUT R107, R4, 0x60, R113, 0xf8, !PT ;  /* 0x00000060046b7812 */ /* 0x000fe200078ef871 */
[----:B------:R-:W-:Y:S01]  /*4cd0*/  IMAD.MOV.U32 R115, RZ, RZ, RZ ;  /* 0x000000ffff737224 */ /* 0x000fe200078e00ff */
[----:B------:R-:W-:Y:S01]  /*4ce0*/  LOP3.LUT R2, R2, 0x600000, RZ, 0xc0, !PT ;  /* 0x0060000002027812 */ /* 0x000fe200078ec0ff */
[----:B------:R-:W2:Y:S01]  /*4cf0*/  LDCU.64 UR48, c[0x0][0x348] ;  /* 0x00006900ff3077ac */ /* 0x000ea20008000a00 */
[----:B------:R-:W4:Y:S01]  /*4d00*/  LDC R56, c[0x0][0xb0c] ;  /* 0x0002c300ff387b82 */ /* 0x000f220000000800 */
[----:B------:R-:W-:Y:S01]  /*4d10*/  IMAD R107, R107, 0x8, R0 ;  /* 0x000000086b6b7824 */ /* 0x000fe200078e0200 */
[----:B------:R-:W-:Y:S01]  /*4d20*/  LOP3.LUT R113, R113, 0x60, RZ, 0xc0, !PT ;  /* 0x0000006071717812 */ /* 0x000fe200078ec0ff */
[----:B------:R-:W1:Y:S01]  /*4d30*/  LDCU.64 UR40, c[0x0][0x888] ;  /* 0x00011100ff2877ac */ /* 0x000e620008000a00 */
[----:B------:R-:W1:Y:S04]  /*4d40*/  LDCU.64 UR42, c[0x0][0x890] ;  /* 0x00011200ff2a77ac */ /* 0x000e680008000a00 */
[----:B------:R-:W1:Y:S01]  /*4d50*/  LDC R104, c[0x0][0xb20] ;  /* 0x0002c800ff687b82 */ /* 0x000e620000000800 */
[----:B------:R-:W3:Y:S01]  /*4d60*/  LDS R3, [UR44+0x190] ;  /* 0x0001902cff037984 */ /* 0x000ee20008000800 */
[----:B------:R-:W-:-:S06]  /*4d70*/  UMOV UR38, URZ ;  /* 0x000000ff00267c82 */ /* 0x000fcc0008000000 */
[----:B------:R-:W1:Y:S08]  /*4d80*/  LDC R23, c[0x0][0xb30] ;  /* 0x0002cc00ff177b82 */ /* 0x000e700000000800 */
[----:B------:R-:W1:Y:S08]  /*4d90*/  LDC.64 R98, c[0x0][0xb10] ;  /* 0x0002c400ff627b82 */ /* 0x000e700000000a00 */
[----:B------:R-:W1:Y:S08]  /*4da0*/  LDC.64 R18, c[0x0][0xb18] ;  /* 0x0002c600ff127b82 */ /* 0x000e700000000a00 */
[----:B------:R-:W1:Y:S08]  /*4db0*/  LDC.64 R16, c[0x0][0xb28] ;  /* 0x0002ca00ff107b82 */ /* 0x000e700000000a00 */
[----:B------:R-:W1:Y:S01]  /*4dc0*/  LDC.64 R96, c[0x0][0x8b0] ;  /* 0x00022c00ff607b82 */ /* 0x000e620000000a00 */
[----:B---3--:R-:W-:-:S07]  /*4dd0*/  IMAD.IADD R2, R3, 0x1, R2 ;  /* 0x0000000103027824 */ /* 0x008fce00078e0202 */
[----:B------:R-:W3:Y:S08]  /*4de0*/  LDC.64 R94, c[0x0][0x8a8] ;  /* 0x00022a00ff5e7b82 */ /* 0x000ef00000000a00 */
[----:B--2-4-:R-:W1:Y:S02]  /*4df0*/  LDC R106, c[0x0][0x374] ;  /* 0x0000dd00ff6a7b82 */ /* 0x014e640000000800 */
.L_x_102:
[----:B------:R-:W-:Y:S02]  /*4e00*/  LEA R0, R115, UR44, 0x3 ;  /* 0x0000002c73007c11 */ /* 0x000fe4000f8e18ff */
[----:B------:R-:W-:Y:S02]  /*4e10*/  SHF.L.U32 R3, R111, 0x1f, RZ ;  /* 0x0000001f6f037819 */ /* 0x000fe400000006ff */
[----:B------:R-:W-:Y:S02]  /*4e20*/  LEA R12, R115, UR44, 0x4 ;  /* 0x0000002c730c7c11 */ /* 0x000fe4000f8e20ff */
[----:B------:R-:W2:Y:S02]  /*4e30*/  SYNCS.PHASECHK.TRANS64.TRYWAIT P0, [R0+URZ+0xe0], R3 ;  /* 0x0000e003000075a7 */ /* 0x000ea400080011ff */
[----:B-123--:R-:W-:Y:S05]  /*4e40*/  @!P0 BRA `(.L_x_86) ;  /* 0x0000002c000c8947 */ /* 0x00efea0003800000 */
.L_x_150:
[----:B------:R-:W-:Y:S01]  /*4e50*/  ISETP.GE.AND P0, PT, R22, 0x1, PT ;  /* 0x000000011600780c */ /* 0x000fe20003f06270 */
[----:B------:R-:W4:Y:S01]  /*4e60*/  LDS.128 R12, [R12+0x170] ;  /* 0x000170000c0c7984 */ /* 0x000f220000000c00 */
[----:B-1----:R-:W-:Y:S01]  /*4e70*/  ISETP.NE.U32.AND P2, PT, R96, RZ, PT ;  /* 0x000000ff6000720c */ /* 0x002fe20003f45070 */
[----:B--2---:R-:W-:Y:S01]  /*4e80*/  VIADD R0, R0, 0xf0 ;  /* 0x000000f000007836 */ /* 0x004fe20000000000 */
[----:B------:R-:W-:Y:S01]  /*4e90*/  @!PT LDS RZ, [RZ] ;  /* 0x00000000fffff984 */ /* 0x000fe20000000800 */
[----:B------:R-:W-:Y:S01]  /*4ea0*/  @!PT LDS RZ, [RZ] ;  /* 0x00000000fffff984 */ /* 0x000fe20000000800 */
[----:B------:R-:W-:Y:S01]  /*4eb0*/  @!PT LDS RZ, [RZ] ;  /* 0x00000000fffff984 */ /* 0x000fe20000000800 */
[----:B------:R-:W-:Y:S01]  /*4ec0*/  @!PT LDS RZ, [RZ] ;  /* 0x00000000fffff984 */ /* 0x000fe20000000800 */
[----:B------:R1:W-:Y:S06]  /*4ed0*/  MEMBAR.ALL.CTA ;  /* 0x0000000000007992 */ /* 0x0003ec0000008000 */
[----:B-1----:R-:W1:Y:S01]  /*4ee0*/  FENCE.VIEW.ASYNC.S ;  /* 0x00000000000073c6 */ /* 0x002e620000000000 */
[----:B------:R-:W-:Y:S04]  /*4ef0*/  PRMT R0, RZ, 0x654, R0 ;  /* 0x00000654ff007816 */ /* 0x000fe80000000000 */
[----:B-1----:R1:W-:Y:S01]  /*4f00*/  SYNCS.ARRIVE.TRANS64.RED.A1T0 RZ, [R0+URZ], RZ ;  /* 0x000000ff00ff79a7 */ /* 0x0023e200081004ff */
[----:B----4-:R-:W-:Y:S04]  /*4f10*/  LOP3.LUT P6, RZ, R14, 0x1, RZ, 0xc0, !PT ;  /* 0x000000010eff7812 */ /* 0x010fe800078cc0ff */
[----:B------:R-:W-:Y:S09]  /*4f20*/  P2R R114, PR, RZ, 0x40 ;  /* 0x00000040ff727803 */ /* 0x000ff20000000000 */
[----:B------:R-:W-:Y:S02]  /*4f30*/  @P6 MOV R59, R12 ;  /* 0x0000000c003b6202 */ /* 0x000fe40000000f00 */
[----:B------:R-:W-:Y:S01]  /*4f40*/  @P6 LOP3.LUT R57, R13, 0xffff, RZ, 0xc0, !PT ;  /* 0x0000ffff0d396812 */ /* 0x000fe200078ec0ff */
[----:B-1----:R-:W-:Y:S06]  /*4f50*/  @!P0 BRA `(.L_x_87) ;  /* 0x0000000000a48947 */ /* 0x002fec0003800000 */
[----:B------:R-:W-:Y:S01]  /*4f60*/  IMAD.HI.U32 R11, R106, R19, RZ ;  /* 0x000000136a0b7227 */ /* 0x000fe200078e00ff */
[----:B------:R-:W-:Y:S02]  /*4f70*/  ISETP.NE.AND P0, PT, R18, 0x1, PT ;  /* 0x000000011200780c */ /* 0x000fe40003f05270 */
[----:B------:R-:W-:Y:S01]  /*4f80*/  ISETP.NE.AND P1, PT, R22, 0x1, PT ;  /* 0x000000011600780c */ /* 0x000fe20003f25270 */
[----:B------:R-:W-:Y:S01]  /*4f90*/  IMAD.HI.U32 R10, R105, R98, RZ ;  /* 0x00000062690a7227 */ /* 0x000fe200078e00ff */
[----:B------:R-:W-:Y:S02]  /*4fa0*/  SHF.R.U32.HI R11, RZ, R104, R11 ;  /* 0x00000068ff0b7219 */ /* 0x000fe4000001160b */
[----:B------:R-:W-:Y:S01]  /*4fb0*/  ISETP.NE.AND P3, PT, R56, 0x1, PT ;  /* 0x000000013800780c */ /* 0x000fe20003f65270 */
[----:B------:R-:W-:Y:S01]  /*4fc0*/  IMAD.HI.U32 R24, R59, R98, RZ ;  /* 0x000000623b187227 */ /* 0x000fe200078e00ff */
[----:B------:R-:W-:Y:S02]  /*4fd0*/  SHF.R.U32.HI R10, RZ, R99, R10 ;  /* 0x00000063ff0a7219 */ /* 0x000fe4000001160a */
[----:B------:R-:W-:Y:S01]  /*4fe0*/  SEL R3, R106, R11, !P0 ;  /* 0x0000000b6a037207 */ /* 0x000fe20004000000 */
[----:B------:R-:W-:Y:S01]  /*4ff0*/  IMAD.HI.U32 R11, R57, R19, RZ ;  /* 0x00000013390b7227 */ /* 0x000fe200078e00ff */
[----:B------:R-:W-:Y:S02]  /*5000*/  SEL R7, R105, R10, !P3 ;  /* 0x0000000a69077207 */ /* 0x000fe40005800000 */
[----:B------:R-:W-:Y:S01]  /*5010*/  SHF.R.U32.HI R24, RZ, R99, R24 ;  /* 0x00000063ff187219 */ /* 0x000fe20000011618 */
[-C--:B------:R-:W-:Y:S04]  /*5020*/  IMAD.HI.U32 R10, R3, R16.reuse, RZ ;  /* 0x00000010030a7227 */ /* 0x080fe800078e00ff */
[----:B------:R-:W-:Y:S01]  /*5030*/  IMAD.HI.U32 R20, R7, R16, RZ ;  /* 0x0000001007147227 */ /* 0x000fe200078e00ff */
[-C--:B------:R-:W-:Y:S02]  /*5040*/  @P1 SHF.R.U32.HI R3, RZ, R17.reuse, R10 ;  /* 0x00000011ff031219 */ /* 0x080fe4000001160a */
[----:B------:R-:W-:Y:S02]  /*5050*/  SHF.R.U32.HI R10, RZ, R104, R11 ;  /* 0x00000068ff0a7219 */ /* 0x000fe4000001160b */
[----:B------:R-:W-:Y:S01]  /*5060*/  @P1 SHF.R.U32.HI R7, RZ, R17, R20 ;  /* 0x00000011ff071219 */ /* 0x000fe20000011614 */
[C---:B------:R-:W-:Y:S01]  /*5070*/  IMAD R4, R22.reuse, R3, RZ ;  /* 0x0000000316047224 */ /* 0x040fe200078e02ff */
[----:B------:R-:W-:Y:S02]  /*5080*/  SEL R5, R57, R10, !P0 ;  /* 0x0000000a39057207 */ /* 0x000fe40004000000 */
[----:B------:R-:W-:Y:S01]  /*5090*/  SEL R3, R59, R24, !P3 ;  /* 0x000000183b037207 */ /* 0x000fe20005800000 */
[----:B------:R-:W-:Y:S01]  /*50a0*/  IMAD R6, R22, R7, RZ ;  /* 0x0000000716067224 */ /* 0x000fe200078e02ff */
[C---:B------:R-:W-:Y:S01]  /*50b0*/  ISETP.GE.AND P0, PT, R5.reuse, R4, PT ;  /* 0x000000040500720c */ /* 0x040fe20003f06270 */
[----:B------:R-:W-:Y:S03]  /*50c0*/  IMAD.HI.U32 R8, R5, R16, RZ ;  /* 0x0000001005087227 */ /* 0x000fe600078e00ff */
[----:B------:R-:W-:Y:S01]  /*50d0*/  ISETP.GE.OR P0, PT, R3, R6, P0 ;  /* 0x000000060300720c */ /* 0x000fe20000706670 */
[----:B------:R-:W-:Y:S01]  /*50e0*/  IMAD.MOV R6, RZ, RZ, -R3 ;  /* 0x000000ffff067224 */ /* 0x000fe200078e0a03 */
[-C--:B------:R-:W-:Y:S03]  /*50f0*/  SHF.R.U32.HI R8, RZ, R17.reuse, R8 ;  /* 0x00000011ff087219 */ /* 0x080fe60000011608 */
[----:B------:R-:W-:Y:S01]  /*5100*/  IMAD R59, R56, R6, R59 ;  /* 0x00000006383b7224 */ /* 0x000fe200078e023b */
[----:B------:R-:W-:Y:S05]  /*5110*/  SEL R9, R5, R8, !P1 ;  /* 0x0000000805097207 */ /* 0x000fea0004800000 */
[----:B------:R-:W-:Y:S02]  /*5120*/  IMAD.MOV R8, RZ, RZ, -R9 ;  /* 0x000000ffff087224 */ /* 0x000fe400078e0a09 */
[C---:B------:R-:W-:Y:S04]  /*5130*/  @!P0 IMAD.HI.U32 R4, R3.reuse, R16, RZ ;  /* 0x0000001003048227 */ /* 0x040fe800078e00ff */
[----:B------:R-:W-:Y:S01]  /*5140*/  IMAD R8, R22, R8, R5 ;  /* 0x0000000816087224 */ /* 0x000fe200078e0205 */
[----:B------:R-:W-:Y:S04]  /*5150*/  @!P0 SHF.R.U32.HI R4, RZ, R17, R4 ;  /* 0x00000011ff048219 */ /* 0x000fe80000011604 */
[----:B------:R-:W-:Y:S02]  /*5160*/  @!P0 SEL R0, R3, R4, !P1 ;  /* 0x0000000403008207 */ /* 0x000fe40004800000 */
[----:B------:R-:W-:Y:S02]  /*5170*/  IADD3 R4, PT, PT, -R5, RZ, RZ ;  /* 0x000000ff05047210 */ /* 0x000fe40007ffe1ff */
[----:B------:R-:W-:Y:S01]  /*5180*/  @!P0 IADD3 R9, PT, PT, R9, -R0, RZ ;  /* 0x8000000009098210 */ /* 0x000fe20007ffe0ff */
[----:B------:R-:W-:Y:S02]  /*5190*/  @!P0 IMAD R0, R7, R8, R0 ;  /* 0x0000000807008224 */ /* 0x000fe400078e0200 */
[----:B------:R-:W-:Y:S02]  /*51a0*/  IMAD R57, R18, R4, R57 ;  /* 0x0000000412397224 */ /* 0x000fe400078e0239 */
[----:B------:R-:W-:Y:S02]  /*51b0*/  @!P0 IMAD R5, R9, R22, R3 ;  /* 0x0000001609058224 */ /* 0x000fe400078e0203 */
[----:B------:R-:W-:Y:S04]  /*51c0*/  @!P0 IMAD.MOV.U32 R3, RZ, RZ, R0 ;  /* 0x000000ffff038224 */ /* 0x000fe800078e0000 */
[----:B------:R-:W-:Y:S02]  /*51d0*/  IMAD R59, R3, R56, R59 ;  /* 0x00000038033b7224 */ /* 0x000fe400078e023b */
[----:B------:R-:W-:Y:S02]  /*51e0*/  IMAD R57, R5, R18, R57 ;  /* 0x0000001205397224 */ /* 0x000fe400078e0239 */
.L_x_87:
[----:B------:R-:W-:Y:S01]  /*51f0*/  UISETP.NE.U32.AND UP3, UPT, UR42, URZ, UPT ;  /* 0x000000ff2a00728c */ /* 0x000fe2000bf65070 */
[----:B------:R-:W-:Y:S03]  /*5200*/  ISETP.NE.AND.EX P2, PT, R97, RZ, PT, P2 ;  /* 0x000000ff6100720c */ /* 0x000fe60003f45320 */
[----:B------:R-:W-:Y:S09]  /*5210*/  UISETP.NE.AND.EX UP3, UPT, UR43, URZ, UPT, UP3 ;  /* 0x000000ff2b00728c */ /* 0x000ff2000bf65330 */
[----:B------:R-:W-:Y:S05]  /*5220*/  BRA.U !UP3, `(.L_x_88) ;  /* 0x000000010b387547 */ /* 0x000fea000b800000 */
[----:B------:R-:W-:Y:S01]  /*5230*/  UISETP.NE.U32.AND UP0, UPT, UR40, URZ, UPT ;  /* 0x000000ff2800728c */ /* 0x000fe2000bf05070 */
[----:B------:R-:W-:Y:S03]  /*5240*/  HFMA2 R102, -RZ, RZ, 0, 5.9604644775390625e-08 ;  /* 0x00000001ff667431 */ /* 0x000fe600000001ff */
[----:B------:R-:W-:Y:S06]  /*5250*/  UISETP.NE.AND.EX UP0, UPT, UR41, URZ, UPT, UP0 ;  /* 0x000000ff2900728c */ /* 0x000fec000bf05300 */
[----:B------:R-:W-:Y:S05]  /*5260*/  PLOP3.LUT P0, PT, PT, PT, UP0, 0x80, 0x8 ;  /* 0x000000000008781c */ /* 0x000fea0003f0f008 */
[----:B------:R-:W1:Y:S01]  /*5270*/  @UP0 LDCU.64 UR6, c[0x0][0x888] ;  /* 0x00011100ff0607ac */ /* 0x000e620008000a00 */
[----:B------:R-:W-:Y:S04]  /*5280*/  @UP0 UIMAD UR4, UR36, UR42, URZ ;  /* 0x0000002a240402a4 */ /* 0x000fe8000f8e02ff */
[----:B-1----:R-:W-:Y:S06]  /*5290*/  @UP0 UIMAD.WIDE UR6, UR4, 0x4, UR6 ;  /* 0x00000004040608a5 */ /* 0x002fec000f8e0206 */
[----:B------:R-:W-:Y:S02]  /*52a0*/  IMAD.U32 R4, RZ, RZ, UR6 ;  /* 0x00000006ff047e24 */ /* 0x000fe4000f8e00ff */
[----:B------:R-:W-:Y:S05]  /*52b0*/  IMAD.U32 R5, RZ, RZ, UR7 ;  /* 0x00000007ff057e24 */ /* 0x000fea000f8e00ff */
[----:B------:R-:W2:Y:S02]  /*52c0*/  @P0 LDG.E R0, desc[UR46][R4.64] ;  /* 0x0000002e04000981 */ /* 0x000ea4000c1e1900 */
[----:B--2---:R-:W-:Y:S01]  /*52d0*/  @P0 R2UR UR39, R0 ;  /* 0x00000000002702ca */ /* 0x004fe200000e0000 */
[----:B------:R-:W-:Y:S05]  /*52e0*/  IMAD.MOV.U32 R0, RZ, RZ, 0x1 ;  /* 0x00000001ff007424 */ /* 0x000fea00078e00ff */
[----:B------:R-:W-:Y:S08]  /*52f0*/  @!P0 PRMT R102, R0, 0x7610, R102 ;  /* 0x0000761000668816 */ /* 0x000ff00000000066 */
[----:B------:R-:W1:Y:S02]  /*5300*/  @!UP0 LDCU UR39, c[0x0][0x880] ;  /* 0x00011000ff2787ac */ /* 0x000e640008000800 */
.L_x_88:
[----:B------:R-:W-:Y:S05]  /*5310*/  @!P2 BRA `(.L_x_89) ;  /* 0x000000000020a947 */ /* 0x000fea0003800000 */
[----:B---3--:R-:W-:Y:S04]  /*5320*/  ISETP.NE.U32.AND P0, PT, R94, RZ, PT ;  /* 0x000000ff5e00720c */ /* 0x008fe80003f05070 */
[----:B------:R-:W-:Y:S11]  /*5330*/  ISETP.NE.AND.EX P0, PT, R95, RZ, PT, P0 ;  /* 0x000000ff5f00720c */ /* 0x000ff60003f05300 */
[----:B------:R-:W-:Y:S02]  /*5340*/  @!UPT UIADD3 URZ, UPT, UPT, URZ, URZ, URZ ;  /* 0x000000fffffff290 */ /* 0x000fe4000fffe0ff */
[----:B------:R-:W2:Y:S01]  /*5350*/  @P0 LDC.64 R4, c[0x0][0x8a8] ;  /* 0x00022a00ff040b82 */ /* 0x000ea20000000a00 */
[----:B------:R-:W-:Y:S04]  /*5360*/  @P0 IMAD R0, R96, UR36, RZ ;  /* 0x0000002460000c24 */ /* 0x000fe8000f8e02ff */
[----:B--2---:R-:W-:Y:S05]  /*5370*/  @P0 IMAD.WIDE R4, R0, 0x4, R4 ;  /* 0x0000000400040825 */ /* 0x004fea00078e0204 */
[----:B-----5:R2:W5:Y:S02]  /*5380*/  @P0 LDG.E R58, desc[UR46][R4.64] ;  /* 0x0000002e043a0981 */ /* 0x020564000c1e1900 */
[----:B--2---:R-:W4:Y:S02]  /*5390*/  @!P0 LDC R58, c[0x0][0x8a0] ;  /* 0x00022800ff3a8b82 */ /* 0x004f240000000800 */
.L_x_89:
[----:B------:R-:W2:Y:S01]  /*53a0*/  LDC.64 R4, c[0x0][0xb10] ;  /* 0x0002c400ff047b82 */ /* 0x000ea20000000a00 */
[----:B------:R-:W-:Y:S01]  /*53b0*/  UISETP.NE.AND UP4, UPT, UR45, URZ, UPT ;  /* 0x000000ff2d00728c */ /* 0x000fe2000bf85270 */
[----:B------:R-:W-:Y:S01]  /*53c0*/  SHF.L.U32 R8, R112, 0x1f, RZ ;  /* 0x0000001f70087819 */ /* 0x000fe200000006ff */
[----:B------:R-:W-:Y:S01]  /*53d0*/  UPLOP3.LUT UP0, UPT, UPT, UPT, UPT, 0x40, 0x4 ;  /* 0x000000000004789c */ /* 0x000fe20003f0e870 */
[----:B------:R-:W-:Y:S01]  /*53e0*/  @P6 SHF.R.U32.HI R109, RZ, 0x10, R13 ;  /* 0x00000010ff6d6819 */ /* 0x000fe2000001160d */
[----:B------:R-:W-:Y:S03]  /*53f0*/  ULEA UR50, UR38, UR44, 0x3 ;  /* 0x0000002c26327291 */ /* 0x000fe6000f8e18ff */
[----:B------:R-:W3:Y:S01]  /*5400*/  LDC.64 R6, c[0x0][0xb18] ;  /* 0x0002c600ff067b82 */ /* 0x000ee20000000a00 */
[----:B------:R-:W-:Y:S01]  /*5410*/  PLOP3.LUT P1, PT, PT, PT, UP4, 0x80, 0x8 ;  /* 0x000000000008781c */ /* 0x000fe20003f2f048 */
[----:B------:R-:W-:Y:S01]  /*5420*/  VIADD R115, R115, 0x1 ;  /* 0x0000000173737836 */ /* 0x000fe20000000000 */
[----:B------:R-:W-:Y:S02]  /*5430*/  CS2R R72, SRZ ;  /* 0x0000000000487805 */ /* 0x000fe4000001ff00 */
[----:B------:R-:W-:Y:S02]  /*5440*/  CS2R R68, SRZ ;  /* 0x0000000000447805 */ /* 0x000fe4000001ff00 */
[----:B------:R-:W-:Y:S01]  /*5450*/  CS2R R64, SRZ ;  /* 0x0000000000407805 */ /* 0x000fe2000001ff00 */
[----:B------:R-:W1:Y:S01]  /*5460*/  @UP4 LDCU.64 UR4, c[0x0][0x888] ;  /* 0x00011100ff0447ac */ /* 0x000e620008000a00 */
[----:B------:R-:W-:Y:S02]  /*5470*/  CS2R R62, SRZ ;  /* 0x00000000003e7805 */ /* 0x000fe4000001ff00 */
[----:B------:R-:W-:Y:S01]  /*5480*/  CS2R R66, SRZ ;  /* 0x0000000000427805 */ /* 0x000fe2000001ff00 */
[----:B------:R-:W-:Y:S02]  /*5490*/  @UP4 UPLOP3.LUT UP0, UPT, UPT, UPT, UP3, 0x80, 0x8 ;  /* 0x000000000008489c */ /* 0x000fe40003f0f030 */
[----:B------:R-:W-:Y:S01]  /*54a0*/  @P1 LOP3.LUT P0, RZ, R102, 0xff, RZ, 0xc0, !PT ;  /* 0x000000ff66ff1812 */ /* 0x000fe2000780c0ff */
[----:B-1----:R-:W-:Y:S02]  /*54b0*/  @UP4 UISETP.NE.AND UP1, UPT, UR39, URZ, UPT ;  /* 0x000000ff2700428c */ /* 0x002fe4000bf25270 */
[----:B------:R-:W-:Y:S02]  /*54c0*/  @UP4 UISETP.NE.U32.AND UP2, UPT, UR4, URZ, UPT ;  /* 0x000000ff0400428c */ /* 0x000fe4000bf45070 */
[----:B------:R-:W-:Y:S02]  /*54d0*/  @UP4 USEL UR4, URZ, 0xffffffff, UP1 ;  /* 0xffffffffff044887 */ /* 0x000fe40008800000 */
[----:B------:R-:W-:Y:S06]  /*54e0*/  @UP4 UISETP.NE.AND.EX UP2, UPT, UR5, URZ, UPT, UP2 ;  /* 0x000000ff0500428c */ /* 0x000fec000bf45320 */
[----:B------:R-:W-:Y:S01]  /*54f0*/  @P1 VOTEU.ANY UP1, P0 ;  /* 0x0000000000ff1886 */ /* 0x000fe20000020100 */
[----:B------:R-:W-:Y:S01]  /*5500*/  ISETP.NE.AND P0, PT, R23, 0x1, PT ;  /* 0x000000011700780c */ /* 0x000fe20003f05270 */
[----:B------:R-:W-:Y:S04]  /*5510*/  @UP4 USEL UR5, URZ, 0xffffffff, UP2 ;  /* 0xffffffffff054887 */ /* 0x000fe80009000000 */
[----:B------:R-:W-:Y:S04]  /*5520*/  @UP0 USEL UR4, UR5, UR4, !UP1 ;  /* 0x0000000405040287 */ /* 0x000fe8000c800000 */
[----:B------:R-:W-:Y:S04]  /*5530*/  @UP4 ULOP3.LUT UR4, UR4, 0x1, URZ, 0xc0, !UPT ;  /* 0x0000000104044892 */ /* 0x000fe8000f8ec0ff */
[----:B------:R-:W1:Y:S01]  /*5540*/  @!P0 LDC R0, c[0x0][0xb20] ;  /* 0x0002c800ff008b82 */ /* 0x000e620000000800 */
[----:B------:R-:W-:Y:S01]  /*5550*/  UISETP.NE.U32.OR UP0, UPT, UR4, 0x1, !UP4 ;  /* 0x000000010400788c */ /* 0x000fe2000e705470 */
[----:B--2---:R-:W-:Y:S01]  /*5560*/  @!P0 IMAD.HI.U32 R4, R59, R4, RZ ;  /* 0x000000043b048227 */ /* 0x004fe200078e00ff */
[----:B---3--:R-:W-:Y:S05]  /*5570*/  @!P0 ISETP.NE.AND P1, PT, R6, 0x1, PT ;  /* 0x000000010600880c */ /* 0x008fea0003f25270 */
[----:B------:R-:W2:Y:S01]  /*5580*/  @!P0 LDC R3, c[0x0][0xb0c] ;  /* 0x0002c300ff038b82 */ /* 0x000ea20000000800 */
[----:B------:R-:W-:Y:S01]  /*5590*/  @!P0 IMAD.HI.U32 R7, R57, R7, RZ ;  /* 0x0000000739078227 */ /* 0x000fe200078e00ff */
[----:B------:R-:W-:Y:S02]  /*55a0*/  PLOP3.LUT P3, PT, PT, PT, UP0, 0x80, 0x8 ;  /* 0x000000000008781c */ /* 0x000fe40003f6f008 */
[----:B------:R-:W-:Y:S11]  /*55b0*/  @!P0 SHF.R.U32.HI R4, RZ, R5, R4 ;  /* 0x00000005ff048219 */ /* 0x000ff60000011604 */
[----:B------:R-:W-:Y:S04]  /*55c0*/  @P3 SHF.L.U32 R9, R110, 0x1f, RZ ;  /* 0x0000001f6e093819 */ /* 0x000fe800000006ff */
[----:B------:R-:W3:Y:S01]  /*55d0*/  @P3 SYNCS.PHASECHK.TRANS64.TRYWAIT P5, [UR44+0xc0], R9 ;  /* 0x0000c009ff0035a7 */ /* 0x000ee200080a112c */
[----:B-1----:R-:W-:Y:S02]  /*55e0*/  @!P0 SHF.R.U32.HI R0, RZ, R0, R7 ;  /* 0x00000000ff008219 */ /* 0x002fe40000011607 */
[----:B--2---:R-:W-:Y:S02]  /*55f0*/  @!P0 ISETP.NE.AND P2, PT, R3, 0x1, PT ;  /* 0x000000010300880c */ /* 0x004fe40003f45270 */
[----:B------:R-:W-:Y:S02]  /*5600*/  @!P0 SEL R5, R57, R0, !P1 ;  /* 0x0000000039058207 */ /* 0x000fe40004800000 */
[----:B------:R-:W-:Y:S05]  /*5610*/  @!P0 SEL R4, R59, R4, !P2 ;  /* 0x000000043b048207 */ /* 0x000fea0005000000 */
[----:B------:R-:W-:Y:S02]  /*5620*/  @!P0 IMAD.IADD R0, R5, 0x1, -R4 ;  /* 0x0000000105008824 */ /* 0x000fe400078e0a04 */
[----:B------:R-:W-:Y:S01]  /*5630*/  @!P0 IMAD.IADD R4, R4, 0x1, -R5 ;  /* 0x0000000104048824 */ /* 0x000fe200078e0a05 */
[----:B------:R1:W2:Y:S01]  /*5640*/  SYNCS.PHASECHK.TRANS64.TRYWAIT P4, [UR50+0x100], R8 ;  /* 0x00010008ff0075a7 */ /* 0x0002a20008081132 */
[----:B------:R-:W-:Y:S02]  /*5650*/  @!P0 IMAD R59, R0, R3, R59 ;  /* 0x00000003003b8224 */ /* 0x000fe400078e023b */
[----:B------:R-:W-:Y:S01]  /*5660*/  @!P0 IMAD R57, R4, R6, R57 ;  /* 0x0000000604398224 */ /* 0x000fe200078e0239 */
[----:B------:R-:W-:Y:S02]  /*5670*/  PLOP3.LUT P0, PT, PT, PT, PT, 0x8, 0x80 ;  /* 0x000000000080781c */ /* 0x000fe40003f0e170 */
[----:B---3--:R-:W-:Y:S01]  /*5680*/  @P3 PLOP3.LUT P0, PT, P5, PT, PT, 0x8, 0x80 ;  /* 0x000000000080381c */ /* 0x008fe20002f0e170 */
[----:B------:R-:W-:Y:S01]  /*5690*/  @!UPT UIADD3 URZ, UPT, UPT, URZ, URZ, URZ ;  /* 0x000000fffffff290 */ /* 0x000fe2000fffe0ff */
[----:B-1----:R-:W-:Y:S11]  /*56a0*/  BRA.U !UP0, `(.L_x_90) ;  /* 0x0000000108947547 */ /* 0x002ff6000b800000 */
[----:B------:R-:W-:Y:S01]  /*56b0*/  LOP3.LUT P1, RZ, R102, 0xff, RZ, 0xc0, !PT ;  /* 0x000000ff66ff7812 */ /* 0x000fe2000782c0ff */
[----:B------:R-:W-:Y:S01]  /*56c0*/  @!UPT UIADD3 URZ, UPT, UPT, URZ, URZ, URZ ;  /* 0x000000fffffff290 */ /* 0x000fe2000fffe0ff */
[----:B------:R-:W-:Y:S11]  /*56d0*/  @!P0 BRA `(.L_x_91) ;  /* 0x00000000000c8947 */ /* 0x000ff60003800000 */
[----:B------:R-:W-:Y:S04]  /*56e0*/  SHF.L.U32 R3, R110, 0x1f, RZ ;  /* 0x0000001f6e037819 */ /* 0x000fe800000006ff */
[----:B------:R-:W1:Y:S02]  /*56f0*/  SYNCS.PHASECHK.TRANS64.TRYWAIT P0, [UR44+0xc0], R3 ;  /* 0x0000c003ff0075a7 */ /* 0x000e64000800112c */
[----:B-1----:R-:W-:Y:S05]  /*5700*/  @!P0 BRA `(.L_x_92) ;  /* 0x0000002000f08947 */ /* 0x002fea0003800000 */
.L_x_91:
[----:B------:R-:W-:Y:S01]  /*5710*/  UISETP.NE.U32.AND UP0, UPT, UR40, URZ, UPT ;  /* 0x000000ff2800728c */ /* 0x000fe2000bf05070 */
[----:B------:R-:W-:Y:S01]  /*5720*/  CS2R R66, SRZ ;  /* 0x0000000000427805 */ /* 0x000fe2000001ff00 */
[----:B------:R-:W-:Y:S01]  /*5730*/  UISETP.NE.AND UP1, UPT, UR39, URZ, UPT ;  /* 0x000000ff2700728c */ /* 0x000fe2000bf25270 */
[----:B------:R-:W-:Y:S01]  /*5740*/  CS2R R62, SRZ ;  /* 0x00000000003e7805 */ /* 0x000fe2000001ff00 */
[----:B------:R-:W-:Y:S01]  /*5750*/  UISETP.NE.AND.EX UP0, UPT, UR41, URZ, UPT, UP0 ;  /* 0x000000ff2900728c */ /* 0x000fe2000bf05300 */
[----:B------:R-:W-:Y:S01]  /*5760*/  CS2R R64, SRZ ;  /* 0x0000000000407805 */ /* 0x000fe2000001ff00 */
[----:B------:R-:W-:Y:S01]  /*5770*/  USEL UR4, URZ, 0xffffffff, UP1 ;  /* 0xffffffffff047887 */ /* 0x000fe20008800000 */
[----:B------:R-:W-:Y:S01]  /*5780*/  CS2R R68, SRZ ;  /* 0x0000000000447805 */ /* 0x000fe2000001ff00 */
[----:B------:R-:W-:Y:S01]  /*5790*/  USEL UR5, URZ, 0xffffffff, UP0 ;  /* 0xffffffffff057887 */ /* 0x000fe20008000000 */
[----:B------:R-:W-:Y:S02]  /*57a0*/  CS2R R72, SRZ ;  /* 0x0000000000487805 */ /* 0x000fe4000001ff00 */
[----:B------:R-:W-:Y:S01]  /*57b0*/  LOP3.LUT R110, R110, 0x1, RZ, 0x3c, !PT ;  /* 0x000000016e6e7812 */ /* 0x000fe200078e3cff */
[----:B------:R-:W-:Y:S01]  /*57c0*/  VOTEU.ANY UP0, P1 ;  /* 0x0000000000ff7886 */ /* 0x000fe20000800100 */
[----:B------:R-:W-:Y:S04]  /*57d0*/  @UP3 USEL UR4, UR5, UR4, !UP0 ;  /* 0x0000000405043287 */ /* 0x000fe8000c000000 */
[----:B------:R-:W-:Y:S04]  /*57e0*/  ULOP3.LUT UR4, UR4, 0x1, URZ, 0xc0, !UPT ;  /* 0x0000000104047892 */ /* 0x000fe8000f8ec0ff */
[----:B------:R-:W-:Y:S02]  /*57f0*/  UISETP.NE.U32.AND UP0, UPT, UR4, 0x1, UPT ;  /* 0x000000010400788c */ /* 0x000fe4000bf05070 */
[----:B------:R-:W-:Y:S04]  /*5800*/  UIADD3 UR4, UPT, UPT, UR44, 0xc8, URZ ;  /* 0x000000c82c047890 */ /* 0x000fe8000fffe0ff */
[----:B------:R-:W-:Y:S01]  /*5810*/  PLOP3.LUT P0, PT, PT, PT, UP0, 0x80, 0x8 ;  /* 0x000000000008781c */ /* 0x000fe20003f0f008 */
[----:B------:R-:W-:Y:S11]  /*5820*/  UPRMT UR4, UR37, 0x654, UR4 ;  /* 0x0000065425047896 */ /* 0x000ff60008000004 */
[----:B------:R-:W-:Y:S01]  /*5830*/  @!UPT UIADD3 URZ, UPT, UPT, URZ, URZ, URZ ;  /* 0x000000fffffff290 */ /* 0x000fe2000fffe0ff */
[----:B------:R3:W1:Y:S04]  /*5840*/  @P0 LDS.64 R66, [R107+UR44+0x200] ;  /* 0x0002002c6b420984 */ /* 0x0006680008000a00 */
[----:B------:R3:W1:Y:S04]  /*5850*/  @P0 LDS.64 R62, [R107+UR44+0x600] ;  /* 0x0006002c6b3e0984 */ /* 0x0006680008000a00 */
[----:B------:R3:W1:Y:S04]  /*5860*/  @P0 LDS.64 R64, [R107+UR44+0xa00] ;  /* 0x000a002c6b400984 */ /* 0x0006680008000a00 */
[----:B------:R3:W1:Y:S04]  /*5870*/  @P0 LDS.64 R68, [R107+UR44+0xe00] ;  /* 0x000e002c6b440984 */ /* 0x0006680008000a00 */
[----:B------:R3:W1:Y:S01]  /*5880*/  @P0 LDS.64 R72, [R107+UR44+0x1200] ;  /* 0x0012002c6b480984 */ /* 0x0006620008000a00 */
[----:B------:R-:W-:Y:S01]  /*5890*/  @!PT LDS RZ, [RZ] ;  /* 0x00000000fffff984 */ /* 0x000fe20000000800 */
[----:B------:R-:W-:Y:S01]  /*58a0*/  @!PT LDS RZ, [RZ] ;  /* 0x00000000fffff984 */ /* 0x000fe20000000800 */
[----:B------:R-:W-:Y:S01]  /*58b0*/  @!PT LDS RZ, [RZ] ;  /* 0x00000000fffff984 */ /* 0x000fe20000000800 */
[----:B------:R-:W-:Y:S01]  /*58c0*/  @!PT LDS RZ, [RZ] ;  /* 0x00000000fffff984 */ /* 0x000fe20000000800 */
[----:B------:R4:W-:Y:S06]  /*58d0*/  MEMBAR.ALL.CTA ;  /* 0x0000000000007992 */ /* 0x0009ec0000008000 */
[----:B----4-:R-:W4:Y:S02]  /*58e0*/  FENCE.VIEW.ASYNC.S ;  /* 0x00000000000073c6 */ /* 0x010f240000000000 */
[----:B----4-:R-:W-:Y:S01]  /*58f0*/  SYNCS.ARRIVE.TRANS64.RED.A1T0 RZ, [UR4], RZ ;  /* 0x000000ffffff79a7 */ /* 0x010fe20008100404 */
.L_x_90:
[----:B--2---:R-:W-:Y:S05]  /*5900*/  @P4 BRA `(.L_x_93) ;  /* 0x0000000000084947 */ /* 0x004fea0003800000 */
[----:B------:R-:W2:Y:S02]  /*5910*/  SYNCS.PHASECHK.TRANS64.TRYWAIT P0, [UR50+0x100], R8 ;  /* 0x00010008ff0075a7 */ /* 0x000ea40008001132 */
[----:B--2---:R-:W-:Y:S05]  /*5920*/  @!P0 BRA `(.L_x_94) ;  /* 0x0000002000808947 */ /* 0x004fea0003800000 */
.L_x_93:
[----:B------:R-:W-:Y:S04]  /*5930*/  ULEA.HI UR4, UR38, UR38, URZ, 0x1 ;  /* 0x0000002626047291 */ /* 0x000fe8000f8f08ff */
[----:B------:R-:W-:Y:S02]  /*5940*/  USHF.R.U32.HI UR5, URZ, 0x1, UR4 ;  /* 0x00000001ff057899 */ /* 0x000fe40008011604 */
[----:B------:R-:W-:Y:S04]  /*5950*/  ULOP3.LUT UR4, UR4, 0xffe, URZ, 0xc0, !UPT ;  /* 0x00000ffe04047892 */ /* 0x000fe8000f8ec0ff */
[----:B------:R-:W-:Y:S01]  /*5960*/  UIADD3 UR4, UPT, UPT, -UR4, UR38, URZ ;  /* 0x0000002604047290 */ /* 0x000fe2000fffe1ff */
[----:B------:R-:W-:Y:S04]  /*5970*/  IMAD.U32 R5, RZ, RZ, UR5 ;  /* 0x00000005ff057e24 */ /* 0x000fe8000f8e00ff */
[----:B-1----:R-:W-:Y:S01]  /*5980*/  IMAD R3, R5, 0x50, R2 ;  /* 0x0000005005037824 */ /* 0x002fe200078e0202 */
[----:B------:R-:W-:Y:S05]  /*5990*/  MOV R60, UR4 ;  /* 0x00000004003c7c02 */ /* 0x000fea0008000f00 */
[----:B------:R-:W-:Y:S05]  /*59a0*/  IMAD R60, R60, 0x100000, R3 ;  /* 0x001000003c3c7824 */ /* 0x000fea00078e0203 */
[----:B------:R-:W-:Y:S04]  /*59b0*/  SHF.R.U32.HI R7, RZ, 0x15, R60 ;  /* 0x00000015ff077819 */ /* 0x000fe8000001163c */
[----:B------:R-:W-:Y:S11]  /*59c0*/  LOP3.LUT P0, RZ, R7, 0x3, R108, 0x48, !PT ;  /* 0x0000000307ff7812 */ /* 0x000ff6000780486c */
[----:B------:R-:W-:Y:S02]  /*59d0*/  @!UPT UIADD3 URZ, UPT, UPT, URZ, URZ, URZ ;  /* 0x000000fffffff290 */ /* 0x000fe4000fffe0ff */
[----:B------:R-:W-:Y:S05]  /*59e0*/  @!P0 BRA `(.L_x_95) ;  /* 0x0000000000408947 */ /* 0x000fea0003800000 */
[----:B------:R-:W1:Y:S01]  /*59f0*/  LDCU.64 UR8, c[0x4][0x68] ;  /* 0x01000d00ff0877ac */ /* 0x000e620008000a00 */
[----:B------:R-:W-:Y:S01]  /*5a00*/  MOV R15, 0x0 ;  /* 0x00000000000f7802 */ /* 0x000fe20000000f00 */
[----:B------:R-:W-:Y:S02]  /*5a10*/  HFMA2 R12, -RZ, RZ, 0, 5.9604644775390625e-08 ;  /* 0x00000001ff0c7431 */ /* 0x000fe400000001ff */
[----:B------:R-:W-:Y:S02]  /*5a20*/  IMAD.MOV.U32 R8, RZ, RZ, 0x192 ;  /* 0x00000192ff087424 */ /* 0x000fe400078e00ff */
[----:B------:R-:W-:Y:S01]  /*5a30*/  IMAD.MOV.U32 R13, RZ, RZ, RZ ;  /* 0x000000ffff0d7224 */ /* 0x000fe200078e00ff */
[----:B------:R-:W2:Y:S01]  /*5a40*/  LDCU.64 UR6, c[0x4][0x70] ;  /* 0x01000e00ff0677ac */ /* 0x000ea20008000a00 */
[----:B------:R-:W3:Y:S01]  /*5a50*/  LDC.64 R14, c[0x4][R15] ;  /* 0x010000000f0e7b82 */ /* 0x000ee20000000a00 */
[----:B------:R-:W4:Y:S01]  /*5a60*/  LDCU.64 UR4, c[0x4][0x8] ;  /* 0x01000100ff0477ac */ /* 0x000f220008000a00 */
[----:B-1----:R-:W-:Y:S01]  /*5a70*/  MOV R5, UR9 ;  /* 0x0000000900057c02 */ /* 0x002fe20008000f00 */
[----:B------:R-:W-:Y:S01]  /*5a80*/  IMAD.U32 R4, RZ, RZ, UR8 ;  /* 0x00000008ff047e24 */ /* 0x000fe2000f8e00ff */
[----:B--2---:R-:W-:Y:S01]  /*5a90*/  MOV R7, UR7 ;  /* 0x0000000700077c02 */ /* 0x004fe20008000f00 */
[----:B------:R-:W-:Y:S01]  /*5aa0*/  IMAD.U32 R6, RZ, RZ, UR6 ;  /* 0x00000006ff067e24 */ /* 0x000fe2000f8e00ff */
[----:B----4-:R-:W-:Y:S01]  /*5ab0*/  MOV R11, UR5 ;  /* 0x00000005000b7c02 */ /* 0x010fe20008000f00 */
[----:B------:R-:W-:Y:S02]  /*5ac0*/  IMAD.U32 R10, RZ, RZ, UR4 ;  /* 0x00000004ff0a7e24 */ /* 0x000fe4000f8e00ff */
[----:B------:R-:W-:Y:S07]  /*5ad0*/  LEPC R20, `(.L_x_95) ;  /* 0x000000001014794e */ /* 0x000fee0000000000 */
[----:B---3-5:R-:W-:Y:S05]  /*5ae0*/  CALL.ABS.NOINC R14 ;  /* 0x000000000e007343 */ /* 0x028fea0003c00000 */
.L_x_95:
[----:B------:R-:W-:Y:S05]  /*5af0*/  WARPSYNC.ALL ;  /* 0x0000000000007948 */ /* 0x000fea0003800000 */
[C---:B------:R-:W-:Y:S01]  /*5b00*/  R2UR UR4, R60.reuse ;  /* 0x000000003c0472ca */ /* 0x040fe200000e0000 */
[----:B------:R-:W-:Y:S05]  /*5b10*/  VIADD R3, R60, 0x10 ;  /* 0x000000103c037836 */ /* 0x000fea0000000000 */
[----:B------:R-:W-:Y:S04]  /*5b20*/  SHF.R.U32.HI R3, RZ, 0x15, R3 ;  /* 0x00000015ff037819 */ /* 0x000fe80000011603 */
[----:B------:R-:W-:Y:S03]  /*5b30*/  LOP3.LUT P0, RZ, R3, 0x3, R108, 0x48, !PT ;  /* 0x0000000303ff7812 */ /* 0x000fe6000780486c */
[----:B------:R-:W1:Y:S01]  /*5b40*/  LDTM.16dp32bit_t0_t15.x8 R48, tmem[UR4] ;  /* 0x00000004003079ee */ /* 0x000e620008980000 */
[----:B------:R-:W2:Y:S09]  /*5b50*/  LDTM.16dp32bit_t16_t31.x8 R48, tmem[UR4+0x8] ;  /* 0x00000804003079ee */ /* 0x000eb200089a0000 */
[----:B--2---:R-:W-:Y:S05]  /*5b60*/  @!P0 BRA `(.L_x_96) ;  /* 0x0000000000408947 */ /* 0x004fea0003800000 */
[----:B------:R-:W2:Y:S01]  /*5b70*/  LDCU.64 UR8, c[0x4][0x68] ;  /* 0x01000d00ff0877ac */ /* 0x000ea20008000a00 */
[----:B------:R-:W-:Y:S01]  /*5b80*/  MOV R15, 0x0 ;  /* 0x00000000000f7802 */ /* 0x000fe20000000f00 */
[----:B------:R-:W-:Y:S02]  /*5b90*/  HFMA2 R12, -RZ, RZ, 0, 5.9604644775390625e-08 ;  /* 0x00000001ff0c7431 */ /* 0x000fe400000001ff */
[----:B------:R-:W-:Y:S02]  /*5ba0*/  IMAD.MOV.U32 R8, RZ, RZ, 0x192 ;  /* 0x00000192ff087424 */ /* 0x000fe400078e00ff */
[----:B------:R-:W-:Y:S01]  /*5bb0*/  IMAD.MOV.U32 R13, RZ, RZ, RZ ;  /* 0x000000ffff0d7224 */ /* 0x000fe200078e00ff */
[----:B------:R-:W3:Y:S01]  /*5bc0*/  LDCU.64 UR6, c[0x4][0x70] ;  /* 0x01000e00ff0677ac */ /* 0x000ee20008000a00 */
[----:B------:R-:W1:Y:S01]  /*5bd0*/  LDC.64 R14, c[0x4][R15] ;  /* 0x010000000f0e7b82 */ /* 0x000e620000000a00 */
[----:B------:R-:W4:Y:S01]  /*5be0*/  LDCU.64 UR4, c[0x4][0x8] ;  /* 0x01000100ff0477ac */ /* 0x000f220008000a00 */
[----:B--2---:R-:W-:Y:S01]  /*5bf0*/  MOV R5, UR9 ;  /* 0x0000000900057c02 */ /* 0x004fe20008000f00 */
[----:B------:R-:W-:Y:S01]  /*5c00*/  IMAD.U32 R4, RZ, RZ, UR8 ;  /* 0x00000008ff047e24 */ /* 0x000fe2000f8e00ff */
[----:B---3--:R-:W-:Y:S01]  /*5c10*/  MOV R7, UR7 ;  /* 0x0000000700077c02 */ /* 0x008fe20008000f00 */
[----:B------:R-:W-:Y:S01]  /*5c20*/  IMAD.U32 R6, RZ, RZ, UR6 ;  /* 0x00000006ff067e24 */ /* 0x000fe2000f8e00ff */
[----:B----4-:R-:W-:Y:S01]  /*5c30*/  MOV R11, UR5 ;  /* 0x00000005000b7c02 */ /* 0x010fe20008000f00 */
[----:B------:R-:W-:Y:S02]  /*5c40*/  IMAD.U32 R10, RZ, RZ, UR4 ;  /* 0x00000004ff0a7e24 */ /* 0x000fe4000f8e00ff */
[----:B------:R-:W-:Y:S07]  /*5c50*/  LEPC R20, `(.L_x_96) ;  /* 0x000000001014794e */ /* 0x000fee0000000000 */
[----:B-1---5:R-:W-:Y:S05]  /*5c60*/  CALL.ABS.NOINC R14 ;  /* 0x000000000e007343 */ /* 0x022fea0003c00000 */
.L_x_96:
[----:B------:R-:W-:Y:S05]  /*5c70*/  WARPSYNC.ALL ;  /* 0x0000000000007948 */ /* 0x000fea0003800000 */
[C---:B------:R-:W-:Y:S01]  /*5c80*/  R2UR UR4, R60.reuse ;  /* 0x000000003c0472ca */ /* 0x040fe200000e0000 */
[----:B------:R-:W-:Y:S05]  /*5c90*/  VIADD R3, R60, 0x20 ;  /* 0x000000203c037836 */ /* 0x000fea0000000000 */
[----:B------:R-:W-:Y:S04]  /*5ca0*/  SHF.R.U32.HI R3, RZ, 0x15, R3 ;  /* 0x00000015ff037819 */ /* 0x000fe80000011603 */
[----:B------:R-:W-:Y:S03]  /*5cb0*/  LOP3.LUT P0, RZ, R3, 0x3, R108, 0x48, !PT ;  /* 0x0000000303ff7812 */ /* 0x000fe6000780486c */
[----:B------:R-:W2:Y:S01]  /*5cc0*/  LDTM.16dp32bit_t0_t15.x8 R40, tmem[UR4+0x10] ;  /* 0x00001004002879ee */ /* 0x000ea20008980000 */
[----:B------:R-:W1:Y:S09]  /*5cd0*/  LDTM.16dp32bit_t16_t31.x8 R40, tmem[UR4+0x18] ;  /* 0x00001804002879ee */ /* 0x000e7200089a0000 */
[----:B-1----:R-:W-:Y:S05]  /*5ce0*/  @!P0 BRA `(.L_x_97) ;  /* 0x0000000000408947 */ /* 0x002fea0003800000 */
[----:B------:R-:W1:Y:S01]  /*5cf0*/  LDCU.64 UR8, c[0x4][0x68] ;  /* 0x01000d00ff0877ac */ /* 0x000e620008000a00 */
[----:B------:R-:W-:Y:S01]  /*5d00*/  MOV R15, 0x0 ;  /* 0x00000000000f7802 */ /* 0x000fe20000000f00 */
[----:B------:R-:W-:Y:S02]  /*5d10*/  HFMA2 R12, -RZ, RZ, 0, 5.9604644775390625e-08 ;  /* 0x00000001ff0c7431 */ /* 0x000fe400000001ff */
[----:B------:R-:W-:Y:S02]  /*5d20*/  IMAD.MOV.U32 R8, RZ, RZ, 0x192 ;  /* 0x00000192ff087424 */ /* 0x000fe400078e00ff */
[----:B------:R-:W-:Y:S01]  /*5d30*/  IMAD.MOV.U32 R13, RZ, RZ, RZ ;  /* 0x000000ffff0d7224 */ /* 0x000fe200078e00ff */
[----:B------:R-:W3:Y:S01]  /*5d40*/  LDCU.64 UR6, c[0x4][0x70] ;  /* 0x01000e00ff0677ac */ /* 0x000ee20008000a00 */
[----:B------:R-:W2:Y:S01]  /*5d50*/  LDC.64 R14, c[0x4][R15] ;  /* 0x010000000f0e7b82 */ /* 0x000ea20000000a00 */
[----:B------:R-:W4:Y:S01]  /*5d60*/  LDCU.64 UR4, c[0x4][0x8] ;  /* 0x01000100ff0477ac */ /* 0x000f220008000a00 */
[----:B-1----:R-:W-:Y:S01]  /*5d70*/  MOV R5, UR9 ;  /* 0x0000000900057c02 */ /* 0x002fe20008000f00 */
[----:B------:R-:W-:Y:S01]  /*5d80*/  IMAD.U32 R4, RZ, RZ, UR8 ;  /* 0x00000008ff047e24 */ /* 0x000fe2000f8e00ff */
[----:B---3--:R-:W-:Y:S01]  /*5d90*/  MOV R7, UR7 ;  /* 0x0000000700077c02 */ /* 0x008fe20008000f00 */
[----:B------:R-:W-:Y:S01]  /*5da0*/  IMAD.U32 R6, RZ, RZ, UR6 ;  /* 0x00000006ff067e24 */ /* 0x000fe2000f8e00ff */
[----:B----4-:R-:W-:Y:S01]  /*5db0*/  MOV R11, UR5 ;  /* 0x00000005000b7c02 */ /* 0x010fe20008000f00 */
[----:B------:R-:W-:Y:S02]  /*5dc0*/  IMAD.U32 R10, RZ, RZ, UR4 ;  /* 0x00000004ff0a7e24 */ /* 0x000fe4000f8e00ff */
[----:B------:R-:W-:Y:S07]  /*5dd0*/  LEPC R20, `(.L_x_97) ;  /* 0x000000001014794e */ /* 0x000fee0000000000 */
[----:B--2--5:R-:W-:Y:S05]  /*5de0*/  CALL.ABS.NOINC R14 ;  /* 0x000000000e007343 */ /* 0x024fea0003c00000 */
.L_x_97:
[----:B------:R-:W-:Y:S05]  /*5df0*/  WARPSYNC.ALL ;  /* 0x0000000000007948 */ /* 0x000fea0003800000 */
[C---:B------:R-:W-:Y:S01]  /*5e00*/  R2UR UR4, R60.reuse ;  /* 0x000000003c0472ca */ /* 0x040fe200000e0000 */
[----:B------:R-:W-:Y:S05]  /*5e10*/  VIADD R3, R60, 0x30 ;  /* 0x000000303c037836 */ /* 0x000fea0000000000 */
[----:B------:R-:W-:Y:S04]  /*5e20*/  SHF.R.U32.HI R3, RZ, 0x15, R3 ;  /* 0x00000015ff037819 */ /* 0x000fe80000011603 */
[----:B------:R-:W-:Y:S03]  /*5e30*/  LOP3.LUT P0, RZ, R3, 0x3, R108, 0x48, !PT ;  /* 0x0000000303ff7812 */ /* 0x000fe6000780486c */
[----:B------:R-:W1:Y:S01]  /*5e40*/  LDTM.16dp32bit_t0_t15.x8 R32, tmem[UR4+0x20] ;  /* 0x00002004002079ee */ /* 0x000e620008980000 */
[----:B------:R-:W1:Y:S09]  /*5e50*/  LDTM.16dp32bit_t16_t31.x8 R32, tmem[UR4+0x28] ;  /* 0x00002804002079ee */ /* 0x000e7200089a0000 */
[----:B-1----:R-:W-:Y:S05]  /*5e60*/  @!P0 BRA `(.L_x_98) ;  /* 0x0000000000408947 */ /* 0x002fea0003800000 */
        /* <DEDUP_REMOVED lines=16> */
.L_x_98:
        /* <DEDUP_REMOVED lines=24> */
.L_x_99:
[----:B------:R-:W-:Y:S01]  /*60f0*/  ISETP.NE.AND P0, PT, R113, RZ, PT ;  /* 0x000000ff7100720c */ /* 0x000fe20003f05270 */
[----:B------:R-:W-:Y:S05]  /*6100*/  WARPSYNC.ALL ;  /* 0x0000000000007948 */ /* 0x000fea0003800000 */
[----:B----45:R-:W-:Y:S01]  /*6110*/  IMAD R48, R58, R48, RZ ;  /* 0x000000303a307224 */ /* 0x030fe200078e02ff */
[----:B------:R-:W-:Y:S01]  /*6120*/  R2UR UR4, R60 ;  /* 0x000000003c0472ca */ /* 0x000fe200000e0000 */
[----:B------:R-:W-:Y:S01]  /*6130*/  UIADD3 UR5, UPT, UPT, UR50, 0x120, URZ ;  /* 0x0000012032057890 */ /* 0x000fe2000fffe0ff */
[----:B------:R-:W-:Y:S01]  /*6140*/  SHF.L.U32 R0, R66, 0x10, RZ ;  /* 0x0000001042007819 */ /* 0x000fe200000006ff */
[----:B------:R-:W-:Y:S01]  /*6150*/  IMAD R49, R58, R49, RZ ;  /* 0x000000313a317224 */ /* 0x000fe200078e02ff */
[----:B------:R-:W-:Y:S01]  /*6160*/  PRMT R3, R66, 0x8880, RZ ;  /* 0x0000888042037816 */ /* 0x000fe200000000ff */
[----:B------:R-:W-:Y:S01]  /*6170*/  IMAD R50, R58, R50, RZ ;  /* 0x000000323a327224 */ /* 0x000fe200078e02ff */
[----:B------:R-:W-:Y:S01]  /*6180*/  SHF.L.U32 R13, R66, 0x8, RZ ;  /* 0x00000008420d7819 */ /* 0x000fe200000006ff */
[C---:B------:R-:W-:Y:S01]  /*6190*/  IMAD R51, R58.reuse, R51, RZ ;  /* 0x000000333a337224 */ /* 0x040fe200078e02ff */
[----:B------:R-:W-:Y:S01]  /*61a0*/  SHF.R.S32.HI R0, RZ, 0x18, R0 ;  /* 0x00000018ff007819 */ /* 0x000fe20000011400 */
[----:B------:R-:W-:Y:S01]  /*61b0*/  IMAD R48, R3, UR39, R48 ;  /* 0x0000002703307c24 */ /* 0x000fe2000f8e0230 */
[C---:B------:R-:W-:Y:S01]  /*61c0*/  PRMT R91, R67.reuse, 0x8880, RZ ;  /* 0x00008880435b7816 */ /* 0x040fe200000000ff */
[----:B------:R-:W-:Y:S01]  /*61d0*/  IMAD R52, R58, R52, RZ ;  /* 0x000000343a347224 */ /* 0x000fe200078e02ff */
[----:B------:R-:W-:Y:S01]  /*61e0*/  SHF.R.S32.HI R13, RZ, 0x18, R13 ;  /* 0x00000018ff0d7819 */ /* 0x000fe2000001140d */
[----:B------:R-:W-:Y:S01]  /*61f0*/  IMAD R49, R0, UR39, R49 ;  /* 0x0000002700317c24 */ /* 0x000fe2000f8e0231 */
[----:B------:R-:W-:Y:S01]  /*6200*/  SHF.R.S32.HI R12, RZ, 0x18, R66 ;  /* 0x00000018ff0c7819 */ /* 0x000fe20000011442 */
[----:B------:R-:W-:Y:S01]  /*6210*/  IMAD R53, R58, R53, RZ ;  /* 0x000000353a357224 */ /* 0x000fe200078e02ff */
[----:B------:R-:W-:Y:S01]  /*6220*/  SHF.L.U32 R90, R67, 0x10, RZ ;  /* 0x00000010435a7819 */ /* 0x000fe200000006ff */
[----:B------:R-:W-:Y:S01]  /*6230*/  IMAD R50, R13, UR39, R50 ;  /* 0x000000270d327c24 */ /* 0x000fe2000f8e0232 */
[----:B------:R-:W-:Y:S01]  /*6240*/  SHF.L.U32 R89, R67, 0x8, RZ ;  /* 0x0000000843597819 */ /* 0x000fe200000006ff */
[----:B------:R-:W-:Y:S01]  /*6250*/  IMAD R51, R12, UR39, R51 ;  /* 0x000000270c337c24 */ /* 0x000fe2000f8e0233 */
[----:B------:R-:W-:Y:S01]  /*6260*/  MOV R3, R91 ;  /* 0x0000005b00037202 */ /* 0x000fe20000000f00 */
[C---:B------:R-:W-:Y:S01]  /*6270*/  IMAD R54, R58.reuse, R54, RZ ;  /* 0x000000363a367224 */ /* 0x040fe200078e02ff */
[----:B------:R-:W-:Y:S01]  /*6280*/  SHF.R.S32.HI R0, RZ, 0x18, R90 ;  /* 0x00000018ff007819 */ /* 0x000fe2000001145a */
[----:B------:R-:W-:Y:S01]  /*6290*/  IMAD R55, R58, R55, RZ ;  /* 0x000000373a377224 */ /* 0x000fe200078e02ff */
[C---:B------:R-:W-:Y:S01]  /*62a0*/  PRMT R92, R62.reuse, 0x8880, RZ ;  /* 0x000088803e5c7816 */ /* 0x040fe200000000ff */
[----:B------:R-:W-:Y:S01]  /*62b0*/  IMAD R52, R3, UR39, R52 ;  /* 0x0000002703347c24 */ /* 0x000fe2000f8e0234 */
[----:B------:R-:W-:Y:S01]  /*62c0*/  SHF.R.S32.HI R13, RZ, 0x18, R89 ;  /* 0x00000018ff0d7819 */ /* 0x000fe20000011459 */
[----:B------:R-:W-:Y:S01]  /*62d0*/  IMAD.U32 R88, R62, 0x10000, RZ ;  /* 0x000100003e587824 */ /* 0x000fe200078e00ff */
[----:B------:R-:W-:Y:S01]  /*62e0*/  SHF.R.S32.HI R14, RZ, 0x18, R67 ;  /* 0x00000018ff0e7819 */ /* 0x000fe20000011443 */
[----:B------:R-:W-:Y:S01]  /*62f0*/  IMAD R53, R0, UR39, R53 ;  /* 0x0000002700357c24 */ /* 0x000fe2000f8e0235 */
[----:B------:R-:W-:Y:S01]  /*6300*/  MOV R3, R92 ;  /* 0x0000005c00037202 */ /* 0x000fe20000000f00 */
[----:B--2---:R-:W-:Y:S01]  /*6310*/  IMAD R40, R58, R40, RZ ;  /* 0x000000283a287224 */ /* 0x004fe200078e02ff */
[----:B------:R-:W-:Y:S01]  /*6320*/  SHF.L.U32 R87, R62, 0x8, RZ ;  /* 0x000000083e577819 */ /* 0x000fe200000006ff */
[----:B------:R-:W-:Y:S01]  /*6330*/  IMAD R54, R13, UR39, R54 ;  /* 0x000000270d367c24 */ /* 0x000fe2000f8e0236 */
[----:B------:R-:W-:Y:S01]  /*6340*/  SHF.R.S32.HI R0, RZ, 0x18, R88 ;  /* 0x00000018ff007819 */ /* 0x000fe20000011458 */
[----:B------:R-:W-:Y:S01]  /*6350*/  IMAD R55, R14, UR39, R55 ;  /* 0x000000270e377c24 */ /* 0x000fe2000f8e0237 */
[----:B------:R-:W-:Y:S01]  /*6360*/  PRMT R86, R63, 0x8880, RZ ;  /* 0x000088803f567816 */ /* 0x000fe200000000ff */
[C---:B------:R-:W-:Y:S01]  /*6370*/  IMAD R41, R58.reuse, R41, RZ ;  /* 0x000000293a297224 */ /* 0x040fe200078e02ff */
[----:B------:R-:W-:Y:S01]  /*6380*/  SHF.R.S32.HI R20, RZ, 0x18, R62 ;  /* 0x00000018ff147819 */ /* 0x000fe2000001143e */
[----:B------:R-:W-:Y:S01]  /*6390*/  IMAD R40, R3, UR39, R40 ;  /* 0x0000002703287c24 */ /* 0x000fe2000f8e0228 */
[----:B------:R-:W-:Y:S01]  /*63a0*/  SHF.R.S32.HI R3, RZ, 0x18, R87 ;  /* 0x00000018ff037819 */ /* 0x000fe20000011457 */
[C---:B------:R-:W-:Y:S01]  /*63b0*/  IMAD R42, R58.reuse, R42, RZ ;  /* 0x0000002a3a2a7224 */ /* 0x040fe200078e02ff */
[C---:B------:R-:W-:Y:S01]  /*63c0*/  SHF.L.U32 R84, R63.reuse, 0x10, RZ ;  /* 0x000000103f547819 */ /* 0x040fe200000006ff */
[----:B------:R-:W-:Y:S01]  /*63d0*/  IMAD R43, R58, R43, RZ ;  /* 0x0000002b3a2b7224 */ /* 0x000fe200078e02ff */
[----:B------:R-:W-:Y:S01]  /*63e0*/  SHF.L.U32 R15, R63, 0x8, RZ ;  /* 0x000000083f0f7819 */ /* 0x000fe200000006ff */
[----:B------:R-:W-:Y:S01]  /*63f0*/  IMAD R41, R0, UR39, R41 ;  /* 0x0000002700297c24 */ /* 0x000fe2000f8e0229 */
[----:B------:R-:W-:Y:S01]  /*6400*/  MOV R13, R86 ;  /* 0x00000056000d7202 */ /* 0x000fe20000000f00 */
[----:B------:R-:W-:Y:S01]  /*6410*/  IMAD R44, R58, R44, RZ ;  /* 0x0000002c3a2c7224 */ /* 0x000fe200078e02ff */
[----:B------:R-:W-:Y:S01]  /*6420*/  SHF.R.S32.HI R0, RZ, 0x18, R84 ;  /* 0x00000018ff007819 */ /* 0x000fe20000011454 */
[----:B------:R-:W-:Y:S01]  /*6430*/  IMAD R42, R3, UR39, R42 ;  /* 0x00000027032a7c24 */ /* 0x000fe2000f8e022a */
[----:B------:R-:W-:Y:S01]  /*6440*/  PRMT R85, R64, 0x8880, RZ ;  /* 0x0000888040557816 */ /* 0x000fe200000000ff */
[----:B------:R-:W-:Y:S01]  /*6450*/  IMAD R45, R58, R45, RZ ;  /* 0x0000002d3a2d7224 */ /* 0x000fe200078e02ff */
[----:B------:R-:W-:Y:S01]  /*6460*/  SHF.R.S32.HI R15, RZ, 0x18, R15 ;  /* 0x00000018ff0f7819 */ /* 0x000fe2000001140f */
[----:B------:R-:W-:Y:S01]  /*6470*/  IMAD R43, R20, UR39, R43 ;  /* 0x00000027142b7c24 */ /* 0x000fe2000f8e022b */
[----:B------:R-:W-:Y:S01]  /*6480*/  SHF.R.S32.HI R62, RZ, 0x18, R63 ;  /* 0x00000018ff3e7819 */ /* 0x000fe2000001143f */
[----:B------:R-:W-:Y:S01]  /*6490*/  IMAD R46, R58, R46, RZ ;  /* 0x0000002e3a2e7224 */ /* 0x000fe200078e02ff */
[----:B------:R-:W-:Y:S01]  /*64a0*/  SHF.L.U32 R83, R64, 0x10, RZ ;  /* 0x0000001040537819 */ /* 0x000fe200000006ff */
[----:B------:R-:W-:Y:S01]  /*64b0*/  IMAD R44, R13, UR39, R44 ;  /* 0x000000270d2c7c24 */ /* 0x000fe2000f8e022c */
[----:B------:R-:W-:Y:S01]  /*64c0*/  MOV R3, R85 ;  /* 0x0000005500037202 */ /* 0x000fe20000000f00 */
[----:B------:R-:W-:Y:S01]  /*64d0*/  IMAD R47, R58, R47, RZ ;  /* 0x0000002f3a2f7224 */ /* 0x000fe200078e02ff */
[C---:B------:R-:W-:Y:S01]  /*64e0*/  PRMT R81, R65.reuse, 0x8880, RZ ;  /* 0x0000888041517816 */ /* 0x040fe200000000ff */
[----:B------:R-:W-:Y:S01]  /*64f0*/  IMAD R45, R0, UR39, R45 ;  /* 0x00000027002d7c24 */ /* 0x000fe2000f8e022d */
[----:B------:R-:W-:Y:S01]  /*6500*/  SHF.R.S32.HI R0, RZ, 0x18, R83 ;  /* 0x00000018ff007819 */ /* 0x000fe20000011453 */
[----:B------:R-:W-:Y:S01]  /*6510*/  IMAD R32, R58, R32, RZ ;  /* 0x000000203a207224 */ /* 0x000fe200078e02ff */
[----:B------:R-:W-:Y:S01]  /*6520*/  SHF.L.U32 R79, R65, 0x10, RZ ;  /* 0x00000010414f7819 */ /* 0x000fe200000006ff */
[----:B------:R-:W-:Y:S01]  /*6530*/  IMAD.SHL.U32 R82, R64, 0x100, RZ ;  /* 0x0000010040527824 */ /* 0x000fe200078e00ff */
[----:B------:R-:W-:Y:S01]  /*6540*/  SHF.R.S32.HI R64, RZ, 0x18, R64 ;  /* 0x00000018ff407819 */ /* 0x000fe20000011440 */
[----:B------:R-:W-:Y:S01]  /*6550*/  IMAD R46, R15, UR39, R46 ;  /* 0x000000270f2e7c24 */ /* 0x000fe2000f8e022e */
[----:B------:R-:W-:Y:S01]  /*6560*/  SHF.L.U32 R77, R65, 0x8, RZ ;  /* 0x00000008414d7819 */ /* 0x000fe200000006ff */
[----:B------:R-:W-:Y:S01]  /*6570*/  IMAD R47, R62, UR39, R47 ;  /* 0x000000273e2f7c24 */ /* 0x000fe2000f8e022f */
[----:B------:R-:W-:Y:S01]  /*6580*/  PRMT R80, R68, 0x8880, RZ ;  /* 0x0000888044507816 */ /* 0x000fe200000000ff */
[C---:B------:R-:W-:Y:S01]  /*6590*/  IMAD R33, R58.reuse, R33, RZ ;  /* 0x000000213a217224 */ /* 0x040fe200078e02ff */
[----:B------:R-:W-:Y:S01]  /*65a0*/  SHF.R.S32.HI R15, RZ, 0x18, R77 ;  /* 0x00000018ff0f7819 */ /* 0x000fe2000001144d */
[----:B------:R-:W-:Y:S01]  /*65b0*/  IMAD R32, R3, UR39, R32 ;  /* 0x0000002703207c24 */ /* 0x000fe2000f8e0220 */
[----:B------:R-:W-:Y:S01]  /*65c0*/  SHF.R.S32.HI R3, RZ, 0x18, R82 ;  /* 0x00000018ff037819 */ /* 0x000fe20000011452 */
[C---:B------:R-:W-:Y:S01]  /*65d0*/  IMAD R34, R58.reuse, R34, RZ ;  /* 0x000000223a227224 */ /* 0x040fe200078e02ff */
[----:B------:R-:W-:Y:S01]  /*65e0*/  SHF.R.S32.HI R66, RZ, 0x18, R65 ;  /* 0x00000018ff427819 */ /* 0x000fe20000011441 */
[----:B------:R-:W-:Y:S01]  /*65f0*/  IMAD R35, R58, R35, RZ ;  /* 0x000000233a237224 */ /* 0x000fe200078e02ff */
[----:B------:R-:W-:Y:S01]  /*6600*/  SHF.L.U32 R78, R68, 0x10, RZ ;  /* 0x00000010444e7819 */ /* 0x000fe200000006ff */
[----:B------:R-:W-:Y:S01]  /*6610*/  IMAD R33, R0, UR39, R33 ;  /* 0x0000002700217c24 */ /* 0x000fe2000f8e0221 */
[----:B------:R-:W-:Y:S01]  /*6620*/  SHF.R.S32.HI R0, RZ, 0x18, R79 ;  /* 0x00000018ff007819 */ /* 0x000fe2000001144f */
[----:B------:R-:W-:Y:S01]  /*6630*/  IMAD R36, R58, R36, RZ ;  /* 0x000000243a247224 */ /* 0x000fe200078e02ff */
[----:B------:R-:W-:Y:S01]  /*6640*/  SHF.L.U32 R75, R68, 0x8, RZ ;  /* 0x00000008444b7819 */ /* 0x000fe200000006ff */
[----:B------:R-:W-:Y:S01]  /*6650*/  IMAD.MOV.U32 R13, RZ, RZ, R81 ;  /* 0x000000ffff0d7224 */ /* 0x000fe200078e0051 */
[----:B------:R-:W-:Y:S01]  /*6660*/  PRMT R74, R69, 0x8880, RZ ;  /* 0x00008880454a7816 */ /* 0x000fe200000000ff */
[----:B------:R-:W-:Y:S01]  /*6670*/  IMAD R34, R3, UR39, R34 ;  /* 0x0000002703227c24 */ /* 0x000fe2000f8e0222 */
[----:B------:R-:W-:Y:S01]  /*6680*/  MOV R3, R80 ;  /* 0x0000005000037202 */ /* 0x000fe20000000f00 */
[----:B------:R-:W-:Y:S01]  /*6690*/  IMAD R37, R58, R37, RZ ;  /* 0x000000253a257224 */ /* 0x000fe200078e02ff */
[----:B------:R-:W-:Y:S01]  /*66a0*/  SHF.R.S32.HI R68, RZ, 0x18, R68 ;  /* 0x00000018ff447819 */ /* 0x000fe20000011444 */
[----:B------:R-:W-:Y:S01]  /*66b0*/  IMAD R35, R64, UR39, R35 ;  /* 0x0000002740237c24 */ /* 0x000fe2000f8e0223 */
[----:B------:R-:W-:Y:S01]  /*66c0*/  SHF.L.U32 R65, R69, 0x8, RZ ;  /* 0x0000000845417819 */ /* 0x000fe200000006ff */
[----:B------:R-:W-:Y:S01]  /*66d0*/  IMAD R38, R58, R38, RZ ;  /* 0x000000263a267224 */ /* 0x000fe200078e02ff */
[----:B------:R-:W-:Y:S01]  /*66e0*/  PRMT R76, R72, 0x8880, RZ ;  /* 0x00008880484c7816 */ /* 0x000fe200000000ff */
[----:B------:R-:W-:Y:S01]  /*66f0*/  IMAD R36, R13, UR39, R36 ;  /* 0x000000270d247c24 */ /* 0x000fe2000f8e0224 */
[----:B------:R-:W-:Y:S01]  /*6700*/  MOV R13, R74 ;  /* 0x0000004a000d7202 */ /* 0x000fe20000000f00 */
[----:B------:R-:W-:Y:S01]  /*6710*/  IMAD R39, R58, R39, RZ ;  /* 0x000000273a277224 */ /* 0x000fe200078e02ff */
[----:B------:R-:W-:Y:S01]  /*6720*/  SHF.R.S32.HI R70, RZ, 0x18, R69 ;  /* 0x00000018ff467819 */ /* 0x000fe20000011445 */
[----:B------:R-:W-:Y:S01]  /*6730*/  IMAD R37, R0, UR39, R37 ;  /* 0x0000002700257c24 */ /* 0x000fe2000f8e0225 */
[----:B------:R-:W-:Y:S01]  /*6740*/  SHF.R.S32.HI R0, RZ, 0x18, R78 ;  /* 0x00000018ff007819 */ /* 0x000fe2000001144e */
[----:B------:R-:W-:Y:S01]  /*6750*/  IMAD R24, R58, R24, RZ ;  /* 0x000000183a187224 */ /* 0x000fe200078e02ff */
[----:B------:R-:W-:Y:S01]  /*6760*/  SHF.L.U32 R67, R72, 0x8, RZ ;  /* 0x0000000848437819 */ /* 0x000fe200000006ff */
[----:B------:R-:W-:Y:S01]  /*6770*/  IMAD R38, R15, UR39, R38 ;  /* 0x000000270f267c24 */ /* 0x000fe2000f8e0226 */
[C---:B------:R-:W-:Y:S01]  /*6780*/  PRMT R63, R73.reuse, 0x8880, RZ ;  /* 0x00008880493f7816 */ /* 0x040fe200000000ff */
[----:B------:R-:W-:Y:S01]  /*6790*/  IMAD R39, R66, UR39, R39 ;  /* 0x0000002742277c24 */ /* 0x000fe2000f8e0227 */
[----:B------:R-:W-:Y:S01]  /*67a0*/  SHF.R.S32.HI R12, RZ, 0x18, R72 ;  /* 0x00000018ff0c7819 */ /* 0x000fe20000011448 */
[C---:B------:R-:W-:Y:S01]  /*67b0*/  IMAD R25, R58.reuse, R25, RZ ;  /* 0x000000193a197224 */ /* 0x040fe200078e02ff */
[----:B------:R-:W-:Y:S01]  /*67c0*/  SHF.L.U32 R61, R73, 0x10, RZ ;  /* 0x00000010493d7819 */ /* 0x000fe200000006ff */
[----:B------:R-:W-:Y:S01]  /*67d0*/  IMAD R24, R3, UR39, R24 ;  /* 0x0000002703187c24 */ /* 0x000fe2000f8e0218 */
[----:B------:R-:W-:Y:S01]  /*67e0*/  SHF.R.S32.HI R3, RZ, 0x18, R75 ;  /* 0x00000018ff037819 */ /* 0x000fe2000001144b */
[----:B------:R-:W-:Y:S01]  /*67f0*/  IMAD R26, R58, R26, RZ ;  /* 0x0000001a3a1a7224 */ /* 0x000fe200078e02ff */
[----:B------:R-:W-:Y:S01]  /*6800*/  I2IP.S8.S32.SAT R116, R51, R50, RZ ;  /* 0x0000003233747239 */ /* 0x000fe200000014ff */
[----:B------:R-:W-:Y:S01]  /*6810*/  IMAD.U32 R71, R69, 0x10000, RZ ;  /* 0x0001000045477824 */ /* 0x000fe200078e00ff */
[----:B------:R-:W-:Y:S01]  /*6820*/  SHF.L.U32 R69, R72, 0x10, RZ ;  /* 0x0000001048457819 */ /* 0x000fe200000006ff */
[----:B------:R-:W-:Y:S01]  /*6830*/  IMAD R27, R58, R27, RZ ;  /* 0x0000001b3a1b7224 */ /* 0x000fe200078e02ff */
[----:B------:R-:W-:Y:S01]  /*6840*/  SHF.R.S32.HI R72, RZ, 0x18, R73 ;  /* 0x00000018ff487819 */ /* 0x000fe20000011449 */
[----:B------:R-:W-:Y:S01]  /*6850*/  IMAD R25, R0, UR39, R25 ;  /* 0x0000002700197c24 */ /* 0x000fe2000f8e0219 */
[----:B------:R-:W-:Y:S01]  /*6860*/  SHF.R.S32.HI R0, RZ, 0x18, R71 ;  /* 0x00000018ff007819 */ /* 0x000fe20000011447 */
[C---:B------:R-:W-:Y:S01]  /*6870*/  IMAD R28, R58.reuse, R28, RZ ;  /* 0x0000001c3a1c7224 */ /* 0x040fe200078e02ff */
[----:B------:R-:W-:Y:S01]  /*6880*/  I2IP.S8.S32.SAT R117, R55, R54, RZ ;  /* 0x0000003637757239 */ /* 0x000fe200000014ff */
[----:B------:R-:W-:Y:S01]  /*6890*/  IMAD R26, R3, UR39, R26 ;  /* 0x00000027031a7c24 */ /* 0x000fe2000f8e021a */
[----:B------:R-:W-:Y:S01]  /*68a0*/  SHF.R.S32.HI R3, RZ, 0x18, R65 ;  /* 0x00000018ff037819 */ /* 0x000fe20000011441 */
[----:B------:R-:W-:Y:S01]  /*68b0*/  IMAD R29, R58, R29, RZ ;  /* 0x0000001d3a1d7224 */ /* 0x000fe200078e02ff */
[----:B------:R-:W-:Y:S01]  /*68c0*/  I2IP.S8.S32.SAT R118, R43, R42, RZ ;  /* 0x0000002a2b767239 */ /* 0x000fe200000014ff */
[----:B------:R-:W-:Y:S01]  /*68d0*/  IMAD R27, R68, UR39, R27 ;  /* 0x00000027441b7c24 */ /* 0x000fe2000f8e021b */
[----:B------:R-:W-:Y:S01]  /*68e0*/  I2IP.S8.S32.SAT R119, R47, R46, RZ ;  /* 0x0000002e2f777239 */ /* 0x000fe200000014ff */
[----:B------:R-:W-:Y:S01]  /*68f0*/  IMAD R30, R58, R30, RZ ;  /* 0x0000001e3a1e7224 */ /* 0x000fe200078e02ff */
[----:B------:R-:W-:Y:S01]  /*6900*/  I2IP.S8.S32.SAT R120, R35, R34, RZ ;  /* 0x0000002223787239 */ /* 0x000fe200000014ff */
[----:B------:R-:W-:Y:S01]  /*6910*/  IMAD R28, R13, UR39, R28 ;  /* 0x000000270d1c7c24 */ /* 0x000fe2000f8e021c */
[----:B------:R-:W-:Y:S01]  /*6920*/  LDTM.16dp32bit_t0_t15.x8 R4, tmem[UR4+0x40] ;  /* 0x00004004000479ee */ /* 0x000fe20008980000 */
[----:B------:R-:W1:Y:S01]  /*6930*/  LDTM.16dp32bit_t16_t31.x8 R4, tmem[UR4+0x48] ;  /* 0x00004804000479ee */ /* 0x000e6200089a0000 */
[----:B------:R-:W-:Y:S01]  /*6940*/  IMAD R29, R0, UR39, R29 ;  /* 0x00000027001d7c24 */ /* 0x000fe2000f8e021d */
[----:B------:R-:W-:Y:S01]  /*6950*/  MOV R13, R76 ;  /* 0x0000004c000d7202 */ /* 0x000fe20000000f00 */
[----:B------:R-:W-:Y:S01]  /*6960*/  IMAD R31, R58, R31, RZ ;  /* 0x0000001f3a1f7224 */ /* 0x000fe200078e02ff */
[----:B------:R-:W-:Y:S01]  /*6970*/  SHF.R.S32.HI R0, RZ, 0x18, R69 ;  /* 0x00000018ff007819 */ /* 0x000fe20000011445 */
[----:B------:R-:W-:Y:S01]  /*6980*/  IMAD R30, R3, UR39, R30 ;  /* 0x00000027031e7c24 */ /* 0x000fe2000f8e021e */
[----:B------:R-:W-:Y:S01]  /*6990*/  SHF.R.S32.HI R3, RZ, 0x18, R67 ;  /* 0x00000018ff037819 */ /* 0x000fe20000011443 */
[----:B------:R-:W-:Y:S01]  /*69a0*/  IMAD R31, R70, UR39, R31 ;  /* 0x00000027461f7c24 */ /* 0x000fe2000f8e021f */
[----:B------:R-:W-:Y:S01]  /*69b0*/  UPRMT UR5, UR37, 0x654, UR5 ;  /* 0x0000065425057896 */ /* 0x000fe20008000005 */
[----:B------:R-:W-:Y:S01]  /*69c0*/  IMAD.SHL.U32 R21, R73, 0x100, RZ ;  /* 0x0000010049157824 */ /* 0x000fe200078e00ff */
[----:B------:R-:W-:Y:S01]  /*69d0*/  I2IP.S8.S32.SAT R121, R39, R38, RZ ;  /* 0x0000002627797239 */ /* 0x000fe200000014ff */
[----:B------:R-:W-:Y:S01]  /*69e0*/  NOP ;  /* 0x0000000000007918 */ /* 0x000fe20000000000 */
[----:B------:R-:W-:Y:S01]  /*69f0*/  I2IP.S8.S32.SAT R122, R27, R26, RZ ;  /* 0x0000001a1b7a7239 */ /* 0x000fe200000014ff */
[----:B------:R-:W-:Y:S01]  /*6a00*/  UIADD3 UR24, UPT, UPT, UR38, 0x1, URZ ;  /* 0x0000000126187890 */ /* 0x000fe2000fffe0ff */
[----:B------:R-:W-:Y:S01]  /*6a10*/  I2IP.S8.S32.SAT R123, R31, R30, RZ ;  /* 0x0000001e1f7b7239 */ /* 0x000fe200000014ff */
[----:B------:R-:W-:Y:S01]  /*6a20*/  BSSY.RECONVERGENT B0, `(.L_x_100) ;  /* 0x000004d000007945 */ /* 0x000fe20003800200 */
[----:B------:R-:W-:Y:S01]  /*6a30*/  I2IP.S8.S32.SAT R116, R49, R48, R116 ;  /* 0x0000003031747239 */ /* 0x000fe20000001474 */
[----:B-1----:R-:W-:Y:S01]  /*6a40*/  SYNCS.ARRIVE.TRANS64.RED.A1T0 RZ, [UR5], RZ ;  /* 0x000000ffffff79a7 */ /* 0x002fe20008100405 */
[----:B------:R-:W-:Y:S02]  /*6a50*/  I2IP.S8.S32.SAT R117, R53, R52, R117 ;  /* 0x0000003435757239 */ /* 0x000fe40000001475 */
[----:B------:R-:W-:Y:S02]  /*6a60*/  I2IP.S8.S32.SAT R118, R41, R40, R118 ;  /* 0x0000002829767239 */ /* 0x000fe40000001476 */
[----:B------:R-:W-:Y:S01]  /*6a70*/  I2IP.S8.S32.SAT R119, R45, R44, R119 ;  /* 0x0000002c2d777239 */ /* 0x000fe20000001477 */
[----:B------:R1:W-:Y:S01]  /*6a80*/  STS.64 [R107+UR44+0x1600], R116 ;  /* 0x001600746b007988 */ /* 0x0003e20008000a2c */
[C---:B------:R-:W-:Y:S01]  /*6a90*/  IMAD R4, R58.reuse, R4, RZ ;  /* 0x000000043a047224 */ /* 0x040fe200078e02ff */
[----:B------:R-:W-:Y:S01]  /*6aa0*/  I2IP.S8.S32.SAT R120, R33, R32, R120 ;  /* 0x0000002021787239 */ /* 0x000fe20000001478 */
[C---:B------:R-:W-:Y:S01]  /*6ab0*/  IMAD R5, R58.reuse, R5, RZ ;  /* 0x000000053a057224 */ /* 0x040fe200078e02ff */
[----:B------:R-:W-:Y:S01]  /*6ac0*/  I2IP.S8.S32.SAT R121, R37, R36, R121 ;  /* 0x0000002425797239 */ /* 0x000fe20000001479 */
[----:B------:R-:W-:Y:S01]  /*6ad0*/  IMAD R4, R13, UR39, R4 ;  /* 0x000000270d047c24 */ /* 0x000fe2000f8e0204 */
[----:B------:R1:W-:Y:S01]  /*6ae0*/  STS.64 [R107+UR44+0x1a00], R118 ;  /* 0x001a00766b007988 */ /* 0x0003e20008000a2c */
[----:B------:R-:W-:Y:S01]  /*6af0*/  IMAD R6, R58, R6, RZ ;  /* 0x000000063a067224 */ /* 0x000fe200078e02ff */
[----:B------:R-:W-:Y:S01]  /*6b00*/  MOV R13, R63 ;  /* 0x0000003f000d7202 */ /* 0x000fe20000000f00 */
[----:B------:R-:W-:Y:S01]  /*6b10*/  IMAD R5, R0, UR39, R5 ;  /* 0x0000002700057c24 */ /* 0x000fe2000f8e0205 */
[----:B------:R-:W-:Y:S01]  /*6b20*/  SHF.R.S32.HI R0, RZ, 0x18, R61 ;  /* 0x00000018ff007819 */ /* 0x000fe2000001143d */
[C---:B------:R-:W-:Y:S01]  /*6b30*/  IMAD R7, R58.reuse, R7, RZ ;  /* 0x000000073a077224 */ /* 0x040fe200078e02ff */
[----:B------:R1:W-:Y:S01]  /*6b40*/  STS.64 [R107+UR44+0x1e00], R120 ;  /* 0x001e00786b007988 */ /* 0x0003e20008000a2c */
[C---:B------:R-:W-:Y:S01]  /*6b50*/  IMAD R8, R58.reuse, R8, RZ ;  /* 0x000000083a087224 */ /* 0x040fe200078e02ff */
[----:B------:R-:W-:Y:S01]  /*6b60*/  I2IP.S8.S32.SAT R122, R25, R24, R122 ;  /* 0x00000018197a7239 */ /* 0x000fe2000000147a */
[----:B------:R-:W-:Y:S01]  /*6b70*/  IMAD R6, R3, UR39, R6 ;  /* 0x0000002703067c24 */ /* 0x000fe2000f8e0206 */
[----:B------:R-:W-:Y:S01]  /*6b80*/  SHF.R.S32.HI R3, RZ, 0x18, R21 ;  /* 0x00000018ff037819 */ /* 0x000fe20000011415 */
[----:B------:R-:W-:Y:S01]  /*6b90*/  IMAD R9, R58, R9, RZ ;  /* 0x000000093a097224 */ /* 0x000fe200078e02ff */
[----:B------:R-:W-:Y:S01]  /*6ba0*/  I2IP.S8.S32.SAT R123, R29, R28, R123 ;  /* 0x0000001c1d7b7239 */ /* 0x000fe2000000147b */
[----:B------:R-:W-:Y:S02]  /*6bb0*/  IMAD R7, R12, UR39, R7 ;  /* 0x000000270c077c24 */ /* 0x000fe4000f8e0207 */
[----:B------:R-:W-:Y:S02]  /*6bc0*/  IMAD R8, R13, UR39, R8 ;  /* 0x000000270d087c24 */ /* 0x000fe4000f8e0208 */
[----:B------:R1:W-:Y:S01]  /*6bd0*/  STS.64 [R107+UR44+0x2200], R122 ;  /* 0x0022007a6b007988 */ /* 0x0003e20008000a2c */
[----:B------:R-:W-:Y:S01]  /*6be0*/  IMAD R10, R58, R10, RZ ;  /* 0x0000000a3a0a7224 */ /* 0x000fe200078e02ff */
[----:B------:R-:W-:Y:S01]  /*6bf0*/  I2IP.S8.S32.SAT R124, R7, R6, RZ ;  /* 0x00000006077c7239 */ /* 0x000fe200000014ff */
[----:B------:R-:W-:Y:S02]  /*6c00*/  IMAD R9, R0, UR39, R9 ;  /* 0x0000002700097c24 */ /* 0x000fe4000f8e0209 */
[----:B------:R-:W-:Y:S01]  /*6c10*/  IMAD R11, R58, R11, RZ ;  /* 0x0000000b3a0b7224 */ /* 0x000fe200078e02ff */
[----:B------:R-:W-:Y:S01]  /*6c20*/  I2IP.S8.S32.SAT R124, R5, R4, R124 ;  /* 0x00000004057c7239 */ /* 0x000fe2000000147c */
[----:B------:R-:W-:Y:S02]  /*6c30*/  IMAD R10, R3, UR39, R10 ;  /* 0x00000027030a7c24 */ /* 0x000fe4000f8e020a */
[----:B------:R-:W-:Y:S05]  /*6c40*/  IMAD R11, R72, UR39, R11 ;  /* 0x00000027480b7c24 */ /* 0x000fea000f8e020b */
[----:B------:R-:W-:Y:S04]  /*6c50*/  I2IP.S8.S32.SAT R125, R11, R10, RZ ;  /* 0x0000000a0b7d7239 */ /* 0x000fe800000014ff */
[----:B------:R-:W-:Y:S05]  /*6c60*/  I2IP.S8.S32.SAT R125, R9, R8, R125 ;  /* 0x00000008097d7239 */ /* 0x000fea000000147d */
[----:B------:R1:W-:Y:S01]  /*6c70*/  STS.64 [R107+UR44+0x2600], R124 ;  /* 0x0026007c6b007988 */ /* 0x0003e20008000a2c */
[----:B------:R-:W-:Y:S01]  /*6c80*/  @!PT LDS RZ, [RZ] ;  /* 0x00000000fffff984 */ /* 0x000fe20000000800 */
[----:B------:R-:W-:Y:S01]  /*6c90*/  @!PT LDS RZ, [RZ] ;  /* 0x00000000fffff984 */ /* 0x000fe20000000800 */
[----:B------:R-:W-:Y:S01]  /*6ca0*/  @!PT LDS RZ, [RZ] ;  /* 0x00000000fffff984 */ /* 0x000fe20000000800 */
[----:B------:R-:W-:Y:S01]  /*6cb0*/  @!PT LDS RZ, [RZ] ;  /* 0x00000000fffff984 */ /* 0x000fe20000000800 */
[----:B------:R2:W-:Y:S06]  /*6cc0*/  MEMBAR.ALL.CTA ;  /* 0x0000000000007992 */ /* 0x0005ec0000008000 */
[----:B--2---:R-:W2:Y:S02]  /*6cd0*/  FENCE.VIEW.ASYNC.S ;  /* 0x00000000000073c6 */ /* 0x004ea40000000000 */
[----:B--2---:R-:W-:Y:S06]  /*6ce0*/  BAR.SYNC.DEFER_BLOCKING 0x1, 0x80 ;  /* 0x0042000000007b1d */ /* 0x004fec0000010000 */
[----:B------:R-:W-:Y:S05]  /*6cf0*/  @P0 BRA `(.L_x_101) ;  /* 0x00000000007c0947 */ /* 0x000fea0003800000 */
[----:B------:R-:W-:Y:S01]  /*6d00*/  R2UR UR13, R101 ;  /* 0x00000000650d72ca */ /* 0x000fe200000e0000 */
[----:B------:R-:W-:Y:S01]  /*6d10*/  UIADD3 UR26, UP0, UPT, UR48, 0x680, URZ ;  /* 0x00000680301a7890 */ /* 0x000fe2000ff1e0ff */
[----:B------:R-:W-:Y:S01]  /*6d20*/  R2UR UR14, R103 ;  /* 0x00000000670e72ca */ /* 0x000fe200000e0000 */
[----:B------:R-:W-:Y:S02]  /*6d30*/  UIADD3 UR12, UPT, UPT, UR44, 0x1600, URZ ;  /* 0x000016002c0c7890 */ /* 0x000fe4000fffe0ff */
[----:B------:R-:W-:Y:S01]  /*6d40*/  UIADD3.X UR27, UPT, UPT, URZ, UR49, URZ, UP0, !UPT ;  /* 0x00000031ff1b7290 */ /* 0x000fe200087fe4ff */
[----:B------:R-:W-:Y:S01]  /*6d50*/  UMOV UR15, UR36 ;  /* 0x00000024000f7c82 */ /* 0x000fe20008000000 */
[----:B------:R-:W-:Y:S01]  /*6d60*/  UIADD3 UR8, UPT, UPT, UR44, 0x1a00, URZ ;  /* 0x00001a002c087890 */ /* 0x000fe2000fffe0ff */
[----:B------:R-:W-:Y:S01]  /*6d70*/  UMOV UR11, UR36 ;  /* 0x00000024000b7c82 */ /* 0x000fe20008000000 */
[----:B------:R-:W-:Y:S04]  /*6d80*/  UIADD3 UR4, UPT, UPT, UR44, 0x1e00, URZ ;  /* 0x00001e002c047890 */ /* 0x000fe8000fffe0ff */
[----:B------:R-:W-:Y:S02]  /*6d90*/  UIMAD UR13, UR13, 0x50, URZ ;  /* 0x000000500d0d78a4 */ /* 0x000fe4000f8e02ff */
[----:B------:R-:W-:Y:S02]  /*6da0*/  USHF.L.U32 UR14, UR14, 0x6, URZ ;  /* 0x000000060e0e7899 */ /* 0x000fe400080006ff */
[----:B------:R-:W-:Y:S02]  /*6db0*/  UIADD3 UR9, UPT, UPT, UR13, 0x10, URZ ;  /* 0x000000100d097890 */ /* 0x000fe4000fffe0ff */
[----:B------:R-:W-:Y:S01]  /*6dc0*/  UIADD3 UR5, UPT, UPT, UR13, 0x20, URZ ;  /* 0x000000200d057890 */ /* 0x000fe2000fffe0ff */
[----:B------:R-:W-:Y:S02]  /*6dd0*/  UMOV UR7, UR36 ;  /* 0x0000002400077c82 */ /* 0x000fe40008000000 */
[----:B------:R-:W-:Y:S01]  /*6de0*/  UMOV UR10, UR14 ;  /* 0x0000000e000a7c82 */ /* 0x000fe20008000000 */
[----:B------:R-:W-:Y:S01]  /*6df0*/  UMOV UR6, UR14 ;  /* 0x0000000e00067c82 */ /* 0x000fe20008000000 */
[----:B------:R2:W-:Y:S01]  /*6e00*/  UTMASTG.3D [UR12], [UR26] ;  /* 0x0000000c1a0073b5 */ /* 0x0005e20008010000 */
[----:B------:R-:W-:Y:S02]  /*6e10*/  UIADD3 UR20, UPT, UPT, UR44, 0x2200, URZ ;  /* 0x000022002c147890 */ /* 0x000fe4000fffe0ff */
[----:B------:R-:W-:Y:S01]  /*6e20*/  UIADD3 UR21, UPT, UPT, UR13, 0x30, URZ ;  /* 0x000000300d157890 */ /* 0x000fe2000fffe0ff */
[----:B------:R-:W-:Y:S01]  /*6e30*/  UMOV UR23, UR36 ;  /* 0x0000002400177c82 */ /* 0x000fe20008000000 */
[----:B------:R-:W-:Y:S01]  /*6e40*/  UMOV UR22, UR14 ;  /* 0x0000000e00167c82 */ /* 0x000fe20008000000 */
[----:B------:R-:W-:Y:S01]  /*6e50*/  UIADD3 UR16, UPT, UPT, UR44, 0x2600, URZ ;  /* 0x000026002c107890 */ /* 0x000fe2000fffe0ff */
[----:B------:R2:W-:Y:S01]  /*6e60*/  UTMASTG.3D [UR8], [UR26] ;  /* 0x000000081a0073b5 */ /* 0x0005e20008010000 */
[----:B------:R-:W-:Y:S01]  /*6e70*/  UIADD3 UR17, UPT, UPT, UR13, 0x40, URZ ;  /* 0x000000400d117890 */ /* 0x000fe2000fffe0ff */
[----:B------:R-:W-:Y:S01]  /*6e80*/  UMOV UR19, UR36 ;  /* 0x0000002400137c82 */ /* 0x000fe20008000000 */
[----:B------:R-:W-:Y:S01]  /*6e90*/  UMOV UR18, UR14 ;  /* 0x0000000e00127c82 */ /* 0x000fe20008000000 */
[----:B------:R2:W-:Y:S01]  /*6ea0*/  UTMASTG.3D [UR4], [UR26] ;  /* 0x000000041a0073b5 */ /* 0x0005e20008010000 */
[----:B------:R2:W-:Y:S05]  /*6eb0*/  UTMASTG.3D [UR20], [UR26] ;  /* 0x000000141a0073b5 */ /* 0x0005ea0008010000 */
[----:B------:R2:W-:Y:S01]  /*6ec0*/  UTMASTG.3D [UR16], [UR26] ;  /* 0x000000101a0073b5 */ /* 0x0005e20008010000 */
[----:B------:R0:W-:Y:S01]  /*6ed0*/  UTMACMDFLUSH ;  /* 0x00000000000079b7 */ /* 0x0001e20000000000 */
[----:B--2---:R-:W-:Y:S04]  /*6ee0*/  DEPBAR.LE SB0, 0x0 ;  /* 0x000080000000791a */ /* 0x004fe80000000000 */
.L_x_101:
[----:B------:R-:W-:Y:S05]  /*6ef0*/  BSYNC.RECONVERGENT B0 ;  /* 0x0000000000007941 */ /* 0x000fea0003800200 */
.L_x_100:
[----:B------:R-:W-:Y:S01]  /*6f00*/  BAR.SYNC.DEFER_BLOCKING 0x1, 0x80 ;  /* 0x0042000000007b1d */ /* 0x000fe20000010000 */
[----:B------:R-:W-:Y:S01]  /*6f10*/  ISETP.NE.AND P1, PT, R114, RZ, PT ;  /* 0x000000ff7200720c */ /* 0x000fe20003f25270 */
[----:B------:R-:W-:Y:S01]  /*6f20*/  UISETP.NE.AND UP0, UPT, UR24, 0x4, UPT ;  /* 0x000000041800788c */ /* 0x000fe2000bf05270 */
[----:B------:R-:W-:Y:S01]  /*6f30*/  ISETP.NE.AND P0, PT, R115, 0x2, PT ;  /* 0x000000027300780c */ /* 0x000fe20003f05270 */
[----:B------:R-:W-:Y:S02]  /*6f40*/  IMAD.IADD R101, R57, 0x1, R93 ;  /* 0x0000000139657824 */ /* 0x000fe400078e025d */
[----:B------:R-:W-:Y:S01]  /*6f50*/  USEL UR4, URZ, 0x1, UP0 ;  /* 0x00000001ff047887 */ /* 0x000fe20008000000 */
[----:B------:R-:W-:Y:S01]  /*6f60*/  SEL R0, RZ, 0x1, P0 ;  /* 0x00000001ff007807 */ /* 0x000fe20000000000 */
[----:B------:R-:W-:Y:S01]  /*6f70*/  USEL UR38, UR24, URZ, UP0 ;  /* 0x000000ff18267287 */ /* 0x000fe20008000000 */
[----:B------:R-:W-:Y:S01]  /*6f80*/  SEL R115, R115, RZ, P0 ;  /* 0x000000ff73737207 */ /* 0x000fe20000000000 */
[----:B------:R-:W-:Y:S01]  /*6f90*/  IMAD.IADD R103, R59, 0x1, R100 ;  /* 0x000000013b677824 */ /* 0x000fe200078e0264 */
[----:B------:R-:W-:Y:S02]  /*6fa0*/  LOP3.LUT R111, R111, R0, RZ, 0x3c, !PT ;  /* 0x000000006f6f7212 */ /* 0x000fe400078e3cff */
[----:B------:R-:W-:Y:S02]  /*6fb0*/  LOP3.LUT R112, R112, UR4, RZ, 0x3c, !PT ;  /* 0x0000000470707c12 */ /* 0x000fe4000f8e3cff */
[----:B------:R-:W-:Y:S01]  /*6fc0*/  @P1 R2UR UR36, R109 ;  /* 0x000000006d2412ca */ /* 0x000fe200000e0000 */
[----:B------:R-:W-:Y:S03]  /*6fd0*/  @!UPT UIADD3 URZ, UPT, UPT, URZ, URZ, URZ ;  /* 0x000000fffffff290 */ /* 0x000fe6000fffe0ff */
[----:B------:R-:W-:Y:S11]  /*6fe0*/  @P1 BRA `(.L_x_102) ;  /* 0xffffffdc00841947 */ /* 0x000ff6000383ffff */
[----:B------:R-:W-:Y:S05]  /*6ff0*/  EXIT ;  /* 0x000000000000794d */ /* 0x000fea0003800000 */
.L_x_20:
[----:B--2---:R2:W1:Y:S02]  /*7000*/  SYNCS.PHASECHK.TRANS64.TRYWAIT P0, [R3+URZ+0x150], R2 ;  /* 0x00015002030075a7 */ /* 0x00446400080011ff */
[----:B-1----:R-:W-:Y:S05]  /*7010*/  @!P0 NANOSLEEP.SYNCS 0x989680 ;  /* 0x009896800000895d */ /* 0x002fea0003900000 */
[----:B------:R-:W1:Y:S02]  /*7020*/  @!P0 SYNCS.PHASECHK.TRANS64 P0, [R3+URZ+0x150], R2 ;  /* 0x00015002030085a7 */ /* 0x000e6400080010ff */
[----:B-1----:R-:W-:Y:S05]  /*7030*/  @!P0 BRA `(.L_x_20) ;  /* 0xfffffffc00f08947 */ /* 0x002fea000383ffff */
[----:B------:R-:W-:Y:S05]  /*7040*/  BRA `(.L_x_103) ;  /* 0xffffffa400907947 */ /* 0x000fea000383ffff */
.L_x_23:
[----:B-1----:R-:W-:Y:S07]  /*7050*/  MOV R2, UR33 ;  /* 0x0000002100027c02 */ /* 0x002fee0008000f00 */
.L_x_104:
[----:B-1----:R1:W2:Y:S02]  /*7060*/  SYNCS.PHASECHK.TRANS64.TRYWAIT P0, [R2+URZ+0x60], R5 ;  /* 0x00006005020075a7 */ /* 0x0022a400080011ff */
[----:B--2---:R-:W-:Y:S05]  /*7070*/  @!P0 NANOSLEEP.SYNCS 0x989680 ;  /* 0x009896800000895d */ /* 0x004fea0003900000 */
[----:B------:R-:W2:Y:S02]  /*7080*/  @!P0 SYNCS.PHASECHK.TRANS64 P0, [R2+URZ+0x60], R5 ;  /* 0x00006005020085a7 */ /* 0x000ea400080010ff */
[----:B--2---:R-:W-:Y:S05]  /*7090*/  @!P0 BRA `(.L_x_104) ;  /* 0xfffffffc00f08947 */ /* 0x004fea000383ffff */
[----:B------:R-:W-:Y:S05]  /*70a0*/  BRA `(.L_x_22) ;  /* 0xffffffa400e07947 */ /* 0x000fea000383ffff */
.L_x_29:
[----:B-1----:R-:W-:Y:S07]  /*70b0*/  MOV R2, UR17 ;  /* 0x0000001100027c02 */ /* 0x002fee0008000f00 */
.L_x_105:
[----:B-1----:R1:W2:Y:S02]  /*70c0*/  SYNCS.PHASECHK.TRANS64.TRYWAIT P0, [R2+URZ+0x60], R5 ;  /* 0x00006005020075a7 */ /* 0x0022a400080011ff */
[----:B--2---:R-:W-:Y:S05]  /*70d0*/  @!P0 NANOSLEEP.SYNCS 0x989680 ;  /* 0x009896800000895d */ /* 0x004fea0003900000 */
[----:B------:R-:W2:Y:S02]  /*70e0*/  @!P0 SYNCS.PHASECHK.TRANS64 P0, [R2+URZ+0x60], R5 ;  /* 0x00006005020085a7 */ /* 0x000ea400080010ff */
[----:B--2---:R-:W-:Y:S05]  /*70f0*/  @!P0 BRA `(.L_x_105) ;  /* 0xfffffffc00f08947 */ /* 0x004fea000383ffff */
[----:B------:R-:W-:Y:S05]  /*7100*/  BRA `(.L_x_28) ;  /* 0xffffffa800887947 */ /* 0x000fea000383ffff */
.L_x_33:
[----:B-1----:R1:W2:Y:S02]  /*7110*/  SYNCS.PHASECHK.TRANS64.TRYWAIT P0, [R2+URZ+0xe0], R3 ;  /* 0x0000e003020075a7 */ /* 0x0022a400080011ff */
[----:B--2---:R-:W-:Y:S05]  /*7120*/  @!P0 NANOSLEEP.SYNCS 0x989680 ;  /* 0x009896800000895d */ /* 0x004fea0003900000 */
[----:B------:R-:W2:Y:S02]  /*7130*/  @!P0 SYNCS.PHASECHK.TRANS64 P0, [R2+URZ+0xe0], R3 ;  /* 0x0000e003020085a7 */ /* 0x000ea400080010ff */
[----:B--2---:R-:W-:Y:S05]  /*7140*/  @!P0 BRA `(.L_x_33) ;  /* 0xfffffffc00f08947 */ /* 0x004fea000383ffff */
[----:B------:R-:W-:Y:S05]  /*7150*/  BRA `(.L_x_106) ;  /* 0xffffffac00187947 */ /* 0x000fea000383ffff */
.L_x_37:
[----:B----4-:R-:W-:-:S07]  /*7160*/  MOV R0, UR5 ;  /* 0x0000000500007c02 */ /* 0x010fce0008000f00 */
.L_x_107:
[----:B-1----:R1:W2:Y:S02]  /*7170*/  SYNCS.PHASECHK.TRANS64.TRYWAIT P0, [R0+URZ], R3 ;  /* 0x00000003000075a7 */ /* 0x0022a400080011ff */
[----:B--2---:R-:W-:Y:S05]  /*7180*/  @!P0 NANOSLEEP.SYNCS 0x989680 ;  /* 0x009896800000895d */ /* 0x004fea0003900000 */
[----:B------:R-:W2:Y:S02]  /*7190*/  @!P0 SYNCS.PHASECHK.TRANS64 P0, [R0+URZ], R3 ;  /* 0x00000003000085a7 */ /* 0x000ea400080010ff */
[----:B--2---:R-:W-:Y:S05]  /*71a0*/  @!P0 BRA `(.L_x_107) ;  /* 0xfffffffc00f08947 */ /* 0x004fea000383ffff */
[----:B------:R-:W-:Y:S05]  /*71b0*/  BRA `(.L_x_108) ;  /* 0xffffffb000887947 */ /* 0x000fea000383ffff */
.L_x_38:
[----:B----4-:R-:W-:-:S07]  /*71c0*/  MOV R0, UR5 ;  /* 0x0000000500007c02 */ /* 0x010fce0008000f00 */
.L_x_109:
[----:B-1----:R1:W2:Y:S02]  /*71d0*/  SYNCS.PHASECHK.TRANS64.TRYWAIT P0, [R0+URZ], R3 ;  /* 0x00000003000075a7 */ /* 0x0022a400080011ff */
[----:B--2---:R-:W-:Y:S05]  /*71e0*/  @!P0 NANOSLEEP.SYNCS 0x989680 ;  /* 0x009896800000895d */ /* 0x004fea0003900000 */
[----:B------:R-:W2:Y:S02]  /*71f0*/  @!P0 SYNCS.PHASECHK.TRANS64 P0, [R0+URZ], R3 ;  /* 0x00000003000085a7 */ /* 0x000ea400080010ff */
[----:B--2---:R-:W-:Y:S05]  /*7200*/  @!P0 BRA `(.L_x_109) ;  /* 0xfffffffc00f08947 */ /* 0x004fea000383ffff */
[----:B------:R-:W-:Y:S05]  /*7210*/  BRA `(.L_x_110) ;  /* 0xffffffb000947947 */ /* 0x000fea000383ffff */
.L_x_39:
[----:B----4-:R-:W-:-:S07]  /*7220*/  MOV R0, UR5 ;  /* 0x0000000500007c02 */ /* 0x010fce0008000f00 */
.L_x_111:
[----:B-1----:R1:W2:Y:S02]  /*7230*/  SYNCS.PHASECHK.TRANS64.TRYWAIT P0, [R0+URZ], R3 ;  /* 0x00000003000075a7 */ /* 0x0022a400080011ff */
[----:B--2---:R-:W-:Y:S05]  /*7240*/  @!P0 NANOSLEEP.SYNCS 0x989680 ;  /* 0x009896800000895d */ /* 0x004fea0003900000 */
[----:B------:R-:W2:Y:S02]  /*7250*/  @!P0 SYNCS.PHASECHK.TRANS64 P0, [R0+URZ], R3 ;  /* 0x00000003000085a7 */ /* 0x000ea400080010ff */
[----:B--2---:R-:W-:Y:S05]  /*7260*/  @!P0 BRA `(.L_x_111) ;  /* 0xfffffffc00f08947 */ /* 0x004fea000383ffff */
[----:B------:R-:W-:Y:S05]  /*7270*/  BRA `(.L_x_112) ;  /* 0xffffffb000a07947 */ /* 0x000fea000383ffff */
.L_x_40:
[----:B----4-:R-:W-:-:S07]  /*7280*/  MOV R0, UR5 ;  /* 0x0000000500007c02 */ /* 0x010fce0008000f00 */
.L_x_113:
[----:B-1----:R1:W2:Y:S02]  /*7290*/  SYNCS.PHASECHK.TRANS64.TRYWAIT P0, [R0+URZ], R3 ;  /* 0x00000003000075a7 */ /* 0x0022a400080011ff */
[----:B--2---:R-:W-:Y:S05]  /*72a0*/  @!P0 NANOSLEEP.SYNCS 0x989680 ;  /* 0x009896800000895d */ /* 0x004fea0003900000 */
[----:B------:R-:W2:Y:S02]  /*72b0*/  @!P0 SYNCS.PHASECHK.TRANS64 P0, [R0+URZ], R3 ;  /* 0x00000003000085a7 */ /* 0x000ea400080010ff */
[----:B--2---:R-:W-:Y:S05]  /*72c0*/  @!P0 BRA `(.L_x_113) ;  /* 0xfffffffc00f08947 */ /* 0x004fea000383ffff */
[----:B------:R-:W-:Y:S05]  /*72d0*/  BRA `(.L_x_114) ;  /* 0xffffffb000ac7947 */ /* 0x000fea000383ffff */
.L_x_41:
[----:B----4-:R-:W-:-:S07]  /*72e0*/  MOV R0, UR5 ;  /* 0x0000000500007c02 */ /* 0x010fce0008000f00 */
.L_x_115:
[----:B-1----:R1:W2:Y:S02]  /*72f0*/  SYNCS.PHASECHK.TRANS64.TRYWAIT P0, [R0+URZ], R3 ;  /* 0x00000003000075a7 */ /* 0x0022a400080011ff */
[----:B--2---:R-:W-:Y:S05]  /*7300*/  @!P0 NANOSLEEP.SYNCS 0x989680 ;  /* 0x009896800000895d */ /* 0x004fea0003900000 */
[----:B------:R-:W2:Y:S02]  /*7310*/  @!P0 SYNCS.PHASECHK.TRANS64 P0, [R0+URZ], R3 ;  /* 0x00000003000085a7 */ /* 0x000ea400080010ff */
[----:B--2---:R-:W-:Y:S05]  /*7320*/  @!P0 BRA `(.L_x_115) ;  /* 0xfffffffc00f08947 */ /* 0x004fea000383ffff */
[----:B------:R-:W-:Y:S05]  /*7330*/  BRA `(.L_x_116) ;  /* 0xffffffb000b87947 */ /* 0x000fea000383ffff */
.L_x_42:
[----:B----4-:R-:W-:-:S07]  /*7340*/  MOV R0, UR5 ;  /* 0x0000000500007c02 */ /* 0x010fce0008000f00 */
.L_x_117:
[----:B-1----:R1:W2:Y:S02]  /*7350*/  SYNCS.PHASECHK.TRANS64.TRYWAIT P0, [R0+URZ], R3 ;  /* 0x00000003000075a7 */ /* 0x0022a400080011ff */
[----:B--2---:R-:W-:Y:S05]  /*7360*/  @!P0 NANOSLEEP.SYNCS 0x989680 ;  /* 0x009896800000895d */ /* 0x004fea0003900000 */
[----:B------:R-:W2:Y:S02]  /*7370*/  @!P0 SYNCS.PHASECHK.TRANS64 P0, [R0+URZ], R3 ;  /* 0x00000003000085a7 */ /* 0x000ea400080010ff */
[----:B--2---:R-:W-:Y:S05]  /*7380*/  @!P0 BRA `(.L_x_117) ;  /* 0xfffffffc00f08947 */ /* 0x004fea000383ffff */
[----:B------:R-:W-:Y:S05]  /*7390*/  BRA `(.L_x_118) ;  /* 0xffffffb000c47947 */ /* 0x000fea000383ffff */
.L_x_43:
[----:B----4-:R-:W-:-:S07]  /*73a0*/  MOV R0, UR5 ;  /* 0x0000000500007c02 */ /* 0x010fce0008000f00 */
.L_x_119:
[----:B-1----:R1:W2:Y:S02]  /*73b0*/  SYNCS.PHASECHK.TRANS64.TRYWAIT P0, [R0+URZ], R3 ;  /* 0x00000003000075a7 */ /* 0x0022a400080011ff */
[----:B--2---:R-:W-:Y:S05]  /*73c0*/  @!P0 NANOSLEEP.SYNCS 0x989680 ;  /* 0x009896800000895d */ /* 0x004fea0003900000 */
[----:B------:R-:W2:Y:S02]  /*73d0*/  @!P0 SYNCS.PHASECHK.TRANS64 P0, [R0+URZ], R3 ;  /* 0x00000003000085a7 */ /* 0x000ea400080010ff */
[----:B--2---:R-:W-:Y:S05]  /*73e0*/  @!P0 BRA `(.L_x_119) ;  /* 0xfffffffc00f08947 */ /* 0x004fea000383ffff */
[----:B------:R-:W-:Y:S05]  /*73f0*/  BRA `(.L_x_120) ;  /* 0xffffffb000d07947 */ /* 0x000fea000383ffff */
.L_x_44:
[----:B----4-:R-:W-:-:S07]  /*7400*/  MOV R0, UR5 ;  /* 0x0000000500007c02 */ /* 0x010fce0008000f00 */
.L_x_121:
[----:B-1----:R1:W2:Y:S02]  /*7410*/  SYNCS.PHASECHK.TRANS64.TRYWAIT P0, [R0+URZ], R3 ;  /* 0x00000003000075a7 */ /* 0x0022a400080011ff */
[----:B--2---:R-:W-:Y:S05]  /*7420*/  @!P0 NANOSLEEP.SYNCS 0x989680 ;  /* 0x009896800000895d */ /* 0x004fea0003900000 */
[----:B------:R-:W2:Y:S02]  /*7430*/  @!P0 SYNCS.PHASECHK.TRANS64 P0, [R0+URZ], R3 ;  /* 0x00000003000085a7 */ /* 0x000ea400080010ff */
[----:B--2---:R-:W-:Y:S05]  /*7440*/  @!P0 BRA `(.L_x_121) ;  /* 0xfffffffc00f08947 */ /* 0x004fea000383ffff */
[----:B------:R-:W-:Y:S05]  /*7450*/  BRA `(.L_x_122) ;  /* 0xffffffb000dc7947 */ /* 0x000fea000383ffff */
.L_x_45:
[----:B----4-:R-:W-:-:S07]  /*7460*/  MOV R0, UR5 ;  /* 0x0000000500007c02 */ /* 0x010fce0008000f00 */
.L_x_123:
[----:B-1----:R1:W2:Y:S02]  /*7470*/  SYNCS.PHASECHK.TRANS64.TRYWAIT P0, [R0+URZ], R3 ;  /* 0x00000003000075a7 */ /* 0x0022a400080011ff */
[----:B--2---:R-:W-:Y:S05]  /*7480*/  @!P0 NANOSLEEP.SYNCS 0x989680 ;  /* 0x009896800000895d */ /* 0x004fea0003900000 */
[----:B------:R-:W2:Y:S02]  /*7490*/  @!P0 SYNCS.PHASECHK.TRANS64 P0, [R0+URZ], R3 ;  /* 0x00000003000085a7 */ /* 0x000ea400080010ff */
[----:B--2---:R-:W-:Y:S05]  /*74a0*/  @!P0 BRA `(.L_x_123) ;  /* 0xfffffffc00f08947 */ /* 0x004fea000383ffff */
[----:B------:R-:W-:Y:S05]  /*74b0*/  BRA `(.L_x_124) ;  /* 0xffffffb000e87947 */ /* 0x000fea000383ffff */
.L_x_46:
[----:B----4-:R-:W-:-:S07]  /*74c0*/  MOV R0, UR5 ;  /* 0x0000000500007c02 */ /* 0x010fce0008000f00 */
.L_x_125:
[----:B-1----:R1:W2:Y:S02]  /*74d0*/  SYNCS.PHASECHK.TRANS64.TRYWAIT P0, [R0+URZ], R3 ;  /* 0x00000003000075a7 */ /* 0x0022a400080011ff */
[----:B--2---:R-:W-:Y:S05]  /*74e0*/  @!P0 NANOSLEEP.SYNCS 0x989680 ;  /* 0x009896800000895d */ /* 0x004fea0003900000 */
[----:B------:R-:W2:Y:S02]  /*74f0*/  @!P0 SYNCS.PHASECHK.TRANS64 P0, [R0+URZ], R3 ;  /* 0x00000003000085a7 */ /* 0x000ea400080010ff */
[----:B--2---:R-:W-:Y:S05]  /*7500*/  @!P0 BRA `(.L_x_125) ;  /* 0xfffffffc00f08947 */ /* 0x004fea000383ffff */
[----:B------:R-:W-:Y:S05]  /*7510*/  BRA `(.L_x_126) ;  /* 0xffffffb000f47947 */ /* 0x000fea000383ffff */
.L_x_47:
[----:B----4-:R-:W-:-:S07]  /*7520*/  MOV R0, UR5 ;  /* 0x0000000500007c02 */ /* 0x010fce0008000f00 */
.L_x_127:
[----:B-1----:R1:W2:Y:S02]  /*7530*/  SYNCS.PHASECHK.TRANS64.TRYWAIT P0, [R0+URZ], R3 ;  /* 0x00000003000075a7 */ /* 0x0022a400080011ff */
[----:B--2---:R-:W-:Y:S05]  /*7540*/  @!P0 NANOSLEEP.SYNCS 0x989680 ;  /* 0x009896800000895d */ /* 0x004fea0003900000 */
[----:B------:R-:W2:Y:S02]  /*7550*/  @!P0 SYNCS.PHASECHK.TRANS64 P0, [R0+URZ], R3 ;  /* 0x00000003000085a7 */ /* 0x000ea400080010ff */
[----:B--2---:R-:W-:Y:S05]  /*7560*/  @!P0 BRA `(.L_x_127) ;  /* 0xfffffffc00f08947 */ /* 0x004fea000383ffff */
[----:B------:R-:W-:Y:S05]  /*7570*/  BRA `(.L_x_128) ;  /* 0xffffffb400007947 */ /* 0x000fea000383ffff */
.L_x_50:
[----:B-1----:R1:W2:Y:S02]  /*7580*/  SYNCS.PHASECHK.TRANS64.TRYWAIT P0, [R0+URZ+0x140], R5 ;  /* 0x00014005000075a7 */ /* 0x0022a400080011ff */
[----:B--2---:R-:W-:Y:S05]  /*7590*/  @!P0 NANOSLEEP.SYNCS 0x989680 ;  /* 0x009896800000895d */ /* 0x004fea0003900000 */
[----:B------:R-:W2:Y:S02]  /*75a0*/  @!P0 SYNCS.PHASECHK.TRANS64 P0, [R0+URZ+0x140], R5 ;  /* 0x00014005000085a7 */ /* 0x000ea400080010ff */
[----:B--2---:R-:W-:Y:S05]  /*75b0*/  @!P0 BRA `(.L_x_50) ;  /* 0xfffffffc00f08947 */ /* 0x004fea000383ffff */
[----:B------:R-:W-:Y:S05]  /*75c0*/  BRA `(.L_x_129) ;  /* 0xffffffb4005c7947 */ /* 0x000fea000383ffff */
.L_x_51:
[----:B------:R-:W-:-:S07]  /*75d0*/  MOV R0, UR5 ;  /* 0x0000000500007c02 */ /* 0x000fce0008000f00 */
.L_x_130:
[----:B-1----:R1:W2:Y:S02]  /*75e0*/  SYNCS.PHASECHK.TRANS64.TRYWAIT P0, [R0+URZ+0xf0], R5 ;  /* 0x0000f005000075a7 */ /* 0x0022a400080011ff */
[----:B--2---:R-:W-:Y:S05]  /*75f0*/  @!P0 NANOSLEEP.SYNCS 0x989680 ;  /* 0x009896800000895d */ /* 0x004fea0003900000 */
[----:B------:R-:W2:Y:S02]  /*7600*/  @!P0 SYNCS.PHASECHK.TRANS64 P0, [R0+URZ+0xf0], R5 ;  /* 0x0000f005000085a7 */ /* 0x000ea400080010ff */
[----:B--2---:R-:W-:Y:S05]  /*7610*/  @!P0 BRA `(.L_x_130) ;  /* 0xfffffffc00f08947 */ /* 0x004fea000383ffff */
[----:B------:R-:W-:Y:S05]  /*7620*/  BRA `(.L_x_131) ;  /* 0xffffffb4006c7947 */ /* 0x000fea000383ffff */
.L_x_52:
[----:B-1----:R1:W2:Y:S02]  /*7630*/  SYNCS.PHASECHK.TRANS64.TRYWAIT P1, [R0+URZ+0xe0], R5 ;  /* 0x0000e005000075a7 */ /* 0x0022a400080211ff */
[----:B--2---:R-:W-:Y:S05]  /*7640*/  @!P1 NANOSLEEP.SYNCS 0x989680 ;  /* 0x009896800000995d */ /* 0x004fea0003900000 */
[----:B------:R-:W2:Y:S02]  /*7650*/  @!P1 SYNCS.PHASECHK.TRANS64 P1, [R0+URZ+0xe0], R5 ;  /* 0x0000e005000095a7 */ /* 0x000ea400080210ff */
[----:B--2---:R-:W-:Y:S05]  /*7660*/  @!P1 BRA `(.L_x_52) ;  /* 0xfffffffc00f09947 */ /* 0x004fea000383ffff */
[----:B------:R-:W-:Y:S05]  /*7670*/  BRA `(.L_x_132) ;  /* 0xffffffb4009c7947 */ /* 0x000fea000383ffff */
.L_x_55:
[----:B------:R-:W-:-:S07]  /*7680*/  MOV R0, UR5 ;  /* 0x0000000500007c02 */ /* 0x000fce0008000f00 */
.L_x_133:
[----:B-1----:R1:W2:Y:S02]  /*7690*/  SYNCS.PHASECHK.TRANS64.TRYWAIT P0, [R0+URZ+0xf0], R3 ;  /* 0x0000f003000075a7 */ /* 0x0022a400080011ff */
[----:B--2---:R-:W-:Y:S05]  /*76a0*/  @!P0 NANOSLEEP.SYNCS 0x989680 ;  /* 0x009896800000895d */ /* 0x004fea0003900000 */
[----:B------:R-:W2:Y:S02]  /*76b0*/  @!P0 SYNCS.PHASECHK.TRANS64 P0, [R0+URZ+0xf0], R3 ;  /* 0x0000f003000085a7 */ /* 0x000ea400080010ff */
[----:B--2---:R-:W-:Y:S05]  /*76c0*/  @!P0 BRA `(.L_x_133) ;  /* 0xfffffffc00f08947 */ /* 0x004fea000383ffff */
[----:B------:R-:W-:Y:S05]  /*76d0*/  BRA `(.L_x_54) ;  /* 0xffffffb400f07947 */ /* 0x000fea000383ffff */
.L_x_62:
[----:B-1----:R1:W2:Y:S02]  /*76e0*/  SYNCS.PHASECHK.TRANS64.TRYWAIT P1, [R0+URZ+0xe0], R5 ;  /* 0x0000e005000075a7 */ /* 0x0022a400080211ff */
[----:B--2---:R-:W-:Y:S05]  /*76f0*/  @!P1 NANOSLEEP.SYNCS 0x989680 ;  /* 0x009896800000995d */ /* 0x004fea0003900000 */
[----:B------:R-:W2:Y:S02]  /*7700*/  @!P1 SYNCS.PHASECHK.TRANS64 P1, [R0+URZ+0xe0], R5 ;  /* 0x0000e005000095a7 */ /* 0x000ea400080210ff */
[----:B--2---:R-:W-:Y:S05]  /*7710*/  @!P1 BRA `(.L_x_62) ;  /* 0xfffffffc00f09947 */ /* 0x004fea000383ffff */
[----:B------:R-:W-:Y:S05]  /*7720*/  BRA `(.L_x_134) ;  /* 0xffffffbc00607947 */ /* 0x000fea000383ffff */
.L_x_63:
[----:B------:R-:W-:-:S07]  /*7730*/  MOV R3, UR14 ;  /* 0x0000000e00037c02 */ /* 0x000fce0008000f00 */
.L_x_135:
[----:B-1----:R1:W2:Y:S02]  /*7740*/  SYNCS.PHASECHK.TRANS64.TRYWAIT P0, [R3+URZ+0x120], R0 ;  /* 0x00012000030075a7 */ /* 0x0022a400080011ff */
[----:B--2---:R-:W-:Y:S05]  /*7750*/  @!P0 NANOSLEEP.SYNCS 0x989680 ;  /* 0x009896800000895d */ /* 0x004fea0003900000 */
[----:B------:R-:W2:Y:S02]  /*7760*/  @!P0 SYNCS.PHASECHK.TRANS64 P0, [R3+URZ+0x120], R0 ;  /* 0x00012000030085a7 */ /* 0x000ea400080010ff */
[----:B--2---:R-:W-:Y:S05]  /*7770*/  @!P0 BRA `(.L_x_135) ;  /* 0xfffffffc00f08947 */ /* 0x004fea000383ffff */
[----:B------:R-:W-:Y:S05]  /*7780*/  BRA `(.L_x_136) ;  /* 0xffffffbc00ac7947 */ /* 0x000fea000383ffff */
.L_x_66:
[----:B------:R-:W-:Y:S07]  /*7790*/  MOV R0, UR7 ;  /* 0x0000000700007c02 */ /* 0x000fee0008000f00 */
.L_x_137:
[----:B-1----:R1:W2:Y:S02]  /*77a0*/  SYNCS.PHASECHK.TRANS64.TRYWAIT P0, [R0+URZ], R3 ;  /* 0x00000003000075a7 */ /* 0x0022a400080011ff */
[----:B--2---:R-:W-:Y:S05]  /*77b0*/  @!P0 NANOSLEEP.SYNCS 0x989680 ;  /* 0x009896800000895d */ /* 0x004fea0003900000 */
[----:B------:R-:W2:Y:S02]  /*77c0*/  @!P0 SYNCS.PHASECHK.TRANS64 P0, [R0+URZ], R3 ;  /* 0x00000003000085a7 */ /* 0x000ea400080010ff */
[----:B--2---:R-:W-:Y:S05]  /*77d0*/  @!P0 BRA `(.L_x_137) ;  /* 0xfffffffc00f08947 */ /* 0x004fea000383ffff */
[----:B------:R-:W-:Y:S05]  /*77e0*/  BRA `(.L_x_65) ;  /* 0xffffffbc00c87947 */ /* 0x000fea000383ffff */
.L_x_69:
[----:B------:R-:W-:-:S07]  /*77f0*/  MOV R0, UR5 ;  /* 0x0000000500007c02 */ /* 0x000fce0008000f00 */
.L_x_138:
[----:B--2---:R2:W3:Y:S02]  /*7800*/  SYNCS.PHASECHK.TRANS64.TRYWAIT P0, [R0+URZ], R3 ;  /* 0x00000003000075a7 */ /* 0x0044e400080011ff */
[----:B---3--:R-:W-:Y:S05]  /*7810*/  @!P0 NANOSLEEP.SYNCS 0x989680 ;  /* 0x009896800000895d */ /* 0x008fea0003900000 */
[----:B------:R-:W3:Y:S02]  /*7820*/  @!P0 SYNCS.PHASECHK.TRANS64 P0, [R0+URZ], R3 ;  /* 0x00000003000085a7 */ /* 0x000ee400080010ff */
[----:B---3--:R-:W-:Y:S05]  /*7830*/  @!P0 BRA `(.L_x_138) ;  /* 0xfffffffc00f08947 */ /* 0x008fea000383ffff */
[----:B------:R-:W-:Y:S05]  /*7840*/  BRA `(.L_x_139) ;  /* 0xffffffc000a47947 */ /* 0x000fea000383ffff */
.L_x_70:
[----:B------:R-:W-:-:S07]  /*7850*/  MOV R0, UR5 ;  /* 0x0000000500007c02 */ /* 0x000fce0008000f00 */
.L_x_140:
[----:B--2---:R2:W3:Y:S02]  /*7860*/  SYNCS.PHASECHK.TRANS64.TRYWAIT P0, [R0+URZ], R3 ;  /* 0x00000003000075a7 */ /* 0x0044e400080011ff */
[----:B---3--:R-:W-:Y:S05]  /*7870*/  @!P0 NANOSLEEP.SYNCS 0x989680 ;  /* 0x009896800000895d */ /* 0x008fea0003900000 */
[----:B------:R-:W3:Y:S02]  /*7880*/  @!P0 SYNCS.PHASECHK.TRANS64 P0, [R0+URZ], R3 ;  /* 0x00000003000085a7 */ /* 0x000ee400080010ff */
[----:B---3--:R-:W-:Y:S05]  /*7890*/  @!P0 BRA `(.L_x_140) ;  /* 0xfffffffc00f08947 */ /* 0x008fea000383ffff */
[----:B------:R-:W-:Y:S05]  /*78a0*/  BRA `(.L_x_141) ;  /* 0xffffffc000b07947 */ /* 0x000fea000383ffff */
.L_x_71:
[----:B------:R-:W-:-:S07]  /*78b0*/  MOV R0, UR5 ;  /* 0x0000000500007c02 */ /* 0x000fce0008000f00 */
.L_x_142:
[----:B--2---:R2:W3:Y:S02]  /*78c0*/  SYNCS.PHASECHK.TRANS64.TRYWAIT P0, [R0+URZ], R3 ;  /* 0x00000003000075a7 */ /* 0x0044e400080011ff */
[----:B---3--:R-:W-:Y:S05]  /*78d0*/  @!P0 NANOSLEEP.SYNCS 0x989680 ;  /* 0x009896800000895d */ /* 0x008fea0003900000 */
[----:B------:R-:W3:Y:S02]  /*78e0*/  @!P0 SYNCS.PHASECHK.TRANS64 P0, [R0+URZ], R3 ;  /* 0x00000003000085a7 */ /* 0x000ee400080010ff */
[----:B---3--:R-:W-:Y:S05]  /*78f0*/  @!P0 BRA `(.L_x_142) ;  /* 0xfffffffc00f08947 */ /* 0x008fea000383ffff */
[----:B------:R-:W-:Y:S05]  /*7900*/  BRA `(.L_x_143) ;  /* 0xffffffc000bc7947 */ /* 0x000fea000383ffff */
.L_x_72:
[----:B------:R-:W-:-:S07]  /*7910*/  MOV R0, UR6 ;  /* 0x0000000600007c02 */ /* 0x000fce0008000f00 */
.L_x_144:
[----:B--2---:R2:W3:Y:S02]  /*7920*/  SYNCS.PHASECHK.TRANS64.TRYWAIT P0, [R0+URZ], R3 ;  /* 0x00000003000075a7 */ /* 0x0044e400080011ff */
[----:B---3--:R-:W-:Y:S05]  /*7930*/  @!P0 NANOSLEEP.SYNCS 0x989680 ;  /* 0x009896800000895d */ /* 0x008fea0003900000 */
[----:B------:R-:W3:Y:S02]  /*7940*/  @!P0 SYNCS.PHASECHK.TRANS64 P0, [R0+URZ], R3 ;  /* 0x00000003000085a7 */ /* 0x000ee400080010ff */
[----:B---3--:R-:W-:Y:S05]  /*7950*/  @!P0 BRA `(.L_x_144) ;  /* 0xfffffffc00f08947 */ /* 0x008fea000383ffff */
[----:B------:R-:W-:Y:S05]  /*7960*/  BRA `(.L_x_145) ;  /* 0xffffffc000c87947 */ /* 0x000fea000383ffff */
.L_x_77:
[----:B--2---:R2:W3:Y:S02]  /*7970*/  SYNCS.PHASECHK.TRANS64.TRYWAIT P0, [R0+URZ+0xe0], R3 ;  /* 0x0000e003000075a7 */ /* 0x0044e400080011ff */
[----:B---3--:R-:W-:Y:S05]  /*7980*/  @!P0 NANOSLEEP.SYNCS 0x989680 ;  /* 0x009896800000895d */ /* 0x008fea0003900000 */
[----:B------:R-:W3:Y:S02]  /*7990*/  @!P0 SYNCS.PHASECHK.TRANS64 P0, [R0+URZ+0xe0], R3 ;  /* 0x0000e003000085a7 */ /* 0x000ee400080010ff */
[----:B---3--:R-:W-:Y:S05]  /*79a0*/  @!P0 BRA `(.L_x_77) ;  /* 0xfffffffc00f08947 */ /* 0x008fea000383ffff */
[----:B------:R-:W-:Y:S05]  /*79b0*/  BRA `(.L_x_146) ;  /* 0xffffffc400c87947 */ /* 0x000fea000383ffff */
.L_x_80:
[----:B------:R-:W-:Y:S07]  /*79c0*/  MOV R0, UR7 ;  /* 0x0000000700007c02 */ /* 0x000fee0008000f00 */
.L_x_147:
[----:B--2---:R2:W3:Y:S02]  /*79d0*/  SYNCS.PHASECHK.TRANS64.TRYWAIT P0, [R0+URZ+0xd8], R3 ;  /* 0x0000d803000075a7 */ /* 0x0044e400080011ff */
[----:B---3--:R-:W-:Y:S05]  /*79e0*/  @!P0 NANOSLEEP.SYNCS 0x989680 ;  /* 0x009896800000895d */ /* 0x008fea0003900000 */
[----:B------:R-:W3:Y:S02]  /*79f0*/  @!P0 SYNCS.PHASECHK.TRANS64 P0, [R0+URZ+0xd8], R3 ;  /* 0x0000d803000085a7 */ /* 0x000ee400080010ff */
[----:B---3--:R-:W-:Y:S05]  /*7a00*/  @!P0 BRA `(.L_x_147) ;  /* 0xfffffffc00f08947 */ /* 0x008fea000383ffff */
[----:B------:R-:W-:Y:S05]  /*7a10*/  BRA `(.L_x_79) ;  /* 0xffffffc800b47947 */ /* 0x000fea000383ffff */
.L_x_83:
[----:B------:R-:W-:Y:S07]  /*7a20*/  MOV R0, UR7 ;  /* 0x0000000700007c02 */ /* 0x000fee0008000f00 */
.L_x_148:
[----:B-1----:R1:W2:Y:S02]  /*7a30*/  SYNCS.PHASECHK.TRANS64.TRYWAIT P2, [R0+URZ+0xc8], R23 ;  /* 0x0000c817000075a7 */ /* 0x0022a400080411ff */
[----:B--2---:R-:W-:Y:S05]  /*7a40*/  @!P2 NANOSLEEP.SYNCS 0x989680 ;  /* 0x009896800000a95d */ /* 0x004fea0003900000 */
[----:B------:R-:W2:Y:S02]  /*7a50*/  @!P2 SYNCS.PHASECHK.TRANS64 P2, [R0+URZ+0xc8], R23 ;  /* 0x0000c8170000a5a7 */ /* 0x000ea400080410ff */
[----:B--2---:R-:W-:Y:S05]  /*7a60*/  @!P2 BRA `(.L_x_148) ;  /* 0xfffffffc00f0a947 */ /* 0x004fea000383ffff */
[----:B------:R-:W-:Y:S05]  /*7a70*/  BRA `(.L_x_149) ;  /* 0xffffffcc00487947 */ /* 0x000fea000383ffff */
.L_x_86:
[----:B--2---:R2:W4:Y:S02]  /*7a80*/  SYNCS.PHASECHK.TRANS64.TRYWAIT P0, [R0+URZ+0xe0], R3 ;  /* 0x0000e003000075a7 */ /* 0x00452400080011ff */
[----:B----4-:R-:W-:Y:S05]  /*7a90*/  @!P0 NANOSLEEP.SYNCS 0x989680 ;  /* 0x009896800000895d */ /* 0x010fea0003900000 */
[----:B------:R-:W4:Y:S02]  /*7aa0*/  @!P0 SYNCS.PHASECHK.TRANS64 P0, [R0+URZ+0xe0], R3 ;  /* 0x0000e003000085a7 */ /* 0x000f2400080010ff */
[----:B----4-:R-:W-:Y:S05]  /*7ab0*/  @!P0 BRA `(.L_x_86) ;  /* 0xfffffffc00f08947 */ /* 0x010fea000383ffff */
[----:B------:R-:W-:Y:S05]  /*7ac0*/  BRA `(.L_x_150) ;  /* 0xffffffd000e07947 */ /* 0x000fea000383ffff */
.L_x_92:
[----:B------:R-:W-:Y:S07]  /*7ad0*/  MOV R0, UR44 ;  /* 0x0000002c00007c02 */ /* 0x000fee0008000f00 */
.L_x_151:
[----:B-1----:R1:W3:Y:S02]  /*7ae0*/  SYNCS.PHASECHK.TRANS64.TRYWAIT P0, [R0+URZ+0xc0], R3 ;  /* 0x0000c003000075a7 */ /* 0x0022e400080011ff */
[----:B---3--:R-:W-:Y:S05]  /*7af0*/  @!P0 NANOSLEEP.SYNCS 0x989680 ;  /* 0x009896800000895d */ /* 0x008fea0003900000 */
[----:B------:R-:W3:Y:S02]  /*7b00*/  @!P0 SYNCS.PHASECHK.TRANS64 P0, [R0+URZ+0xc0], R3 ;  /* 0x0000c003000085a7 */ /* 0x000ee400080010ff */
[----:B---3--:R-:W-:Y:S05]  /*7b10*/  @!P0 BRA `(.L_x_151) ;  /* 0xfffffffc00f08947 */ /* 0x008fea000383ffff */
[----:B------:R-:W-:Y:S05]  /*7b20*/  BRA `(.L_x_91) ;  /* 0xffffffd800f87947 */ /* 0x000fea000383ffff */
.L_x_94:
[----:B-1----:R-:W-:Y:S07]  /*7b30*/  MOV R3, UR50 ;  /* 0x0000003200037c02 */ /* 0x002fee0008000f00 */
.L_x_152:
[----:B-1----:R1:W2:Y:S02]  /*7b40*/  SYNCS.PHASECHK.TRANS64.TRYWAIT P0, [R3+URZ+0x100], R8 ;  /* 0x00010008030075a7 */ /* 0x0022a400080011ff */
[----:B--2---:R-:W-:Y:S05]  /*7b50*/  @!P0 NANOSLEEP.SYNCS 0x989680 ;  /* 0x009896800000895d */ /* 0x004fea0003900000 */
[----:B------:R-:W2:Y:S02]  /*7b60*/  @!P0 SYNCS.PHASECHK.TRANS64 P0, [R3+URZ+0x100], R8 ;  /* 0x00010008030085a7 */ /* 0x000ea400080010ff */
[----:B--2---:R-:W-:Y:S05]  /*7b70*/  @!P0 BRA `(.L_x_152) ;  /* 0xfffffffc00f08947 */ /* 0x004fea000383ffff */
[----:B------:R-:W-:Y:S05]  /*7b80*/  BRA `(.L_x_93) ;  /* 0xffffffdc00687947 */ /* 0x000fea000383ffff */
        .weak           $__internal_0_$__cuda_sm10x_tcgen05_guardrail_trap_col_being_dealloced_not_returned_by_alloc
        .type           $__internal_0_$__cuda_sm10x_tcgen05_guardrail_trap_col_being_dealloced_not_returned_by_alloc,@function
        .size           $__internal_0_$__cuda_sm10x_tcgen05_guardrail_trap_col_being_dealloced_not_returned_by_alloc,($__internal_1_$__cuda_sm10x_tcgen05_guardrail_trap_phase_invalid_during_alloc - $__internal_0_$__cuda_sm10x_tcgen05_guardrail_trap_col_being_dealloced_not_returned_by_alloc)
$__internal_0_$__cuda_sm10x_tcgen05_guardrail_trap_col_being_dealloced_not_returned_by_alloc:
[----:B------:R-:W-:Y:S05]  /*7b90*/  BPT.TRAP 0x1 ;  /* 0x000000040000795c */ /* 0x000fea0000300000 */
[----:B------:R-:W-:-:S04]  /*7ba0*/  HFMA2 R3, -RZ, RZ, 0, 0 ;  /* 0x00000000ff037431 */ /* 0x000fc800000001ff */
[----:B------:R-:W-:Y:S05]  /*7bb0*/  RET.REL.NODEC R2 `(_ZN7cutlass13device_kernelINS_4gemm6kernel13GemmUniversalIN4cute5tupleIJiiiiEEENS1_10collective13CollectiveMmaINS1_35MainloopSm100TmaUmmaWarpSpecializedILi12ELi2ELi4ENS5_IJNS4_1CILi1EEESB_SB_EEEEENS5_IJNSA_ILi64EEENSA_ILi80EEENSA_ILi128EEEEEEaNS5_IJlSB_lEEEaSI_NS4_8TiledMMAINS4_8MMA_AtomIJNS4_15SM100_MMA_S8_SSIaaiLi64ELi80ELNS4_4UMMA5MajorE0ELSN_0ELNSM_8SaturateE0EEEEEENS4_6LayoutISC_NS5_IJNSA_ILi0EEESS_SS_EEEEENS5_IJNS4_10UnderscoreESV_SV_EEEEENS4_13SM90_TMA_LOADENS4_14ComposedLayoutINS4_7SwizzleILi3ELi4ELi3EEENS4_18smem_ptr_flag_bitsILi8EEENSR_INS5_IJNSA_ILi8EEESG_EEENS5_IJSG_SB_EEEEEEEvNS4_8identityESY_S18_vS19_EENS_8epilogue10collective18CollectiveEpilogueINS1B_23Sm100TmaWarpSpecializedILi1ELi1ELi40ELb0ELb0EEEJSH_NS5_IJNSR_ISE_SB_EENSR_ISF_SB_EEEEEaSI_aSI_NS1B_6fusion15FusionCallbacksIS1F_NS1J_17LinearCombinationIaiaiLNS_15FloatRoundStyleE2EEESH_S1I_JEEENS4_5SM1004TMEM4LOAD25SM100_TMEM_LOAD_16dp32b8xESY_NSZ_INS10_ILi0ELi4ELi3EEES13_NSR_INS5_IJS14_NSA_ILi16EEEEEENS5_IJS1U_SB_EEEEEEENS4_39AutoVectorizingCopyWithAssumedAlignmentILi128EEENS4_14SM90_TMA_STOREES1Y_S20_S20_EEEvvEEEEvNT_6ParamsE) ;  /* 0xffffff8402107950 */ /* 0x000fea0003c3ffff */
        .weak           $__internal_1_$__cuda_sm10x_tcgen05_guardrail_trap_phase_invalid_during_alloc
        .type           $__internal_1_$__cuda_sm10x_tcgen05_guardrail_trap_phase_invalid_during_alloc,@function
        .size           $__internal_1_$__cuda_sm10x_tcgen05_guardrail_trap_phase_invalid_during_alloc,($__internal_2_$__cuda_sm10x_tcgen05_guardrail_trap_unallocated_columns_being_dealloced - $__internal_1_$__cuda_sm10x_tcgen05_guardrail_trap_phase_invalid_during_alloc)
$__internal_1_$__cuda_sm10x_tcgen05_guardrail_trap_phase_invalid_during_alloc:
[----:B------:R-:W-:Y:S05]  /*7bc0*/  BPT.TRAP 0x1 ;  /* 0x000000040000795c */ /* 0x000fea0000300000 */
[----:B------:R-:W-:-:S04]  /*7bd0*/  MOV R3, 0x0 ;  /* 0x0000000000037802 */ /* 0x000fc80000000f00 */
[----:B------:R-:W-:Y:S05]  /*7be0*/  RET.REL.NODEC R2 `(_ZN7cutlass13device_kernelINS_4gemm6kernel13GemmUniversalIN4cute5tupleIJiiiiEEENS1_10collective13CollectiveMmaINS1_35MainloopSm100TmaUmmaWarpSpecializedILi12ELi2ELi4ENS5_IJNS4_1CILi1EEESB_SB_EEEEENS5_IJNSA_ILi64EEENSA_ILi80EEENSA_ILi128EEEEEEaNS5_IJlSB_lEEEaSI_NS4_8TiledMMAINS4_8MMA_AtomIJNS4_15SM100_MMA_S8_SSIaaiLi64ELi80ELNS4_4UMMA5MajorE0ELSN_0ELNSM_8SaturateE0EEEEEENS4_6LayoutISC_NS5_IJNSA_ILi0EEESS_SS_EEEEENS5_IJNS4_10UnderscoreESV_SV_EEEEENS4_13SM90_TMA_LOADENS4_14ComposedLayoutINS4_7SwizzleILi3ELi4ELi3EEENS4_18smem_ptr_flag_bitsILi8EEENSR_INS5_IJNSA_ILi8EEESG_EEENS5_IJSG_SB_EEEEEEEvNS4_8identityESY_S18_vS19_EENS_8epilogue10collective18CollectiveEpilogueINS1B_23Sm100TmaWarpSpecializedILi1ELi1ELi40ELb0ELb0EEEJSH_NS5_IJNSR_ISE_SB_EENSR_ISF_SB_EEEEEaSI_aSI_NS1B_6fusion15FusionCallbacksIS1F_NS1J_17LinearCombinationIaiaiLNS_15FloatRoundStyleE2EEESH_S1I_JEEENS4_5SM1004TMEM4LOAD25SM100_TMEM_LOAD_16dp32b8xESY_NSZ_INS10_ILi0ELi4ELi3EEES13_NSR_INS5_IJS14_NSA_ILi16EEEEEENS5_IJS1U_SB_EEEEEEENS4_39AutoVectorizingCopyWithAssumedAlignmentILi128EEENS4_14SM90_TMA_STOREES1Y_S20_S20_EEEvvEEEEvNT_6ParamsE) ;  /* 0xffffff8402047950 */ /* 0x000fea0003c3ffff */
        .weak           $__internal_2_$__cuda_sm10x_tcgen05_guardrail_trap_unallocated_columns_being_dealloced
        .type           $__internal_2_$__cuda_sm10x_tcgen05_guardrail_trap_unallocated_columns_being_dealloced,@function
        .size           $__internal_2_$__cuda_sm10x_tcgen05_guardrail_trap_unallocated_columns_being_dealloced,(.L_x_154 - $__internal_2_$__cuda_sm10x_tcgen05_guardrail_trap_unallocated_columns_being_dealloced)
$__internal_2_$__cuda_sm10x_tcgen05_guardrail_trap_unallocated_columns_being_dealloced:
[----:B------:R-:W-:Y:S05]  /*7bf0*/  BPT.TRAP 0x1 ;  /* 0x000000040000795c */ /* 0x000fea0000300000 */
[----:B------:R-:W-:-:S04]  /*7c00*/  HFMA2 R3, -RZ, RZ, 0, 0 ;  /* 0x00000000ff037431 */ /* 0x000fc800000001ff */
[----:B------:R-:W-:Y:S05]  /*7c10*/  RET.REL.NODEC R2 `(_ZN7cutlass13device_kernelINS_4gemm6kernel13GemmUniversalIN4cute5tupleIJiiiiEEENS1_10collective13CollectiveMmaINS1_35MainloopSm100TmaUmmaWarpSpecializedILi12ELi2ELi4ENS5_IJNS4_1CILi1EEESB_SB_EEEEENS5_IJNSA_ILi64EEENSA_ILi80EEENSA_ILi128EEEEEEaNS5_IJlSB_lEEEaSI_NS4_8TiledMMAINS4_8MMA_AtomIJNS4_15SM100_MMA_S8_SSIaaiLi64ELi80ELNS4_4UMMA5MajorE0ELSN_0ELNSM_8SaturateE0EEEEEENS4_6LayoutISC_NS5_IJNSA_ILi0EEESS_SS_EEEEENS5_IJNS4_10UnderscoreESV_SV_EEEEENS4_13SM90_TMA_LOADENS4_14ComposedLayoutINS4_7SwizzleILi3ELi4ELi3EEENS4_18smem_ptr_flag_bitsILi8EEENSR_INS5_IJNSA_ILi8EEESG_EEENS5_IJSG_SB_EEEEEEEvNS4_8identityESY_S18_vS19_EENS_8epilogue10collective18CollectiveEpilogueINS1B_23Sm100TmaWarpSpecializedILi1ELi1ELi40ELb0ELb0EEEJSH_NS5_IJNSR_ISE_SB_EENSR_ISF_SB_EEEEEaSI_aSI_NS1B_6fusion15FusionCallbacksIS1F_NS1J_17LinearCombinationIaiaiLNS_15FloatRoundStyleE2EEESH_S1I_JEEENS4_5SM1004TMEM4LOAD25SM100_TMEM_LOAD_16dp32b8xESY_NSZ_INS10_ILi0ELi4ELi3EEES13_NSR_INS5_IJS14_NSA_ILi16EEEEEENS5_IJS1U_SB_EEEEEEENS4_39AutoVectorizingCopyWithAssumedAlignmentILi128EEENS4_14SM90_TMA_STOREES1Y_S20_S20_EEEvvEEEEvNT_6ParamsE) ;  /* 0xffffff8002f87950 */ /* 0x000fea0003c3ffff */
.L_x_153:
[----:B------:R-:W-:-:S00]  /*7c20*/  BRA `(.L_x_153) ;  /* 0xfffffffc00fc7947 */ /* 0x000fc0000383ffff */
[----:B------:R-:W-:-:S00]  /*7c30*/  NOP ;  /* 0x0000000000007918 */ /* 0x000fc00000000000 */
        /* <DEDUP_REMOVED lines=12> */
.L_x_154:


//--------------------- .nv.global.init           --------------------------
	.section	.nv.global.init,"aw",@progbits
.nv.global.init:
	.type		$str$26,@object
	.size		$str$26,($str$25 - $str$26)
$str$26:
        /*0000*/ 	.byte	0x2f, 0x74, 0x6d, 0x70, 0x2f, 0x63, 0x75, 0x74, 0x6c, 0x61, 0x73, 0x73, 0x5f, 0x73, 0x77, 0x65
        /*0010*/ 	.byte	0x65, 0x70, 0x5f, 0x73, 0x72, 0x63, 0x2f, 0x69, 0x6e, 0x63, 0x6c, 0x75, 0x64, 0x65, 0x2f, 0x63
        /*0020*/ 	.byte	0x75, 0x74, 0x65, 0x2f, 0x61, 0x74, 0x6f, 0x6d, 0x2f, 0x63, 0x6f, 0x70, 0x79, 0x5f, 0x74, 0x72
        /*0030*/ 	.byte	0x61, 0x69, 0x74, 0x73, 0x5f, 0x73, 0x6d, 0x31, 0x30, 0x30, 0x2e, 0x68, 0x70, 0x70, 0x00
	.type		$str$25,@object
	.size		$str$25,(__unnamed_1 - $str$25)
$str$25:
        /*003f*/ 	.byte	0x28, 0x28, 0x75, 0x69, 0x6e, 0x74, 0x33, 0x32, 0x5f, 0x74, 0x28, 0x74, 0x68, 0x72, 0x65, 0x61
        /*004f*/ 	.byte	0x64, 0x49, 0x64, 0x78, 0x2e, 0x78, 0x29, 0x20, 0x2f, 0x20, 0x33, 0x32, 0x29, 0x20, 0x25, 0x20
        /*005f*/ 	.byte	0x34, 0x29, 0x20, 0x3d, 0x3d, 0x20, 0x28, 0x28, 0x28, 0x74, 0x6d, 0x65, 0x6d, 0x5f, 0x61, 0x64
        /*006f*/ 	.byte	0x64, 0x72, 0x20, 0x3e, 0x3e, 0x20, 0x31, 0x36, 0x29, 0x20, 0x2f, 0x20, 0x33, 0x32, 0x29, 0x20
        /*007f*/ 	.byte	0x25, 0x20, 0x34, 0x29, 0x00
	.type		__unnamed_1,@object
	.size		__unnamed_1,(.L_1 - __unnamed_1)
__unnamed_1:
        /*0084*/ 	.byte	0x63, 0x6f, 0x6e, 0x73, 0x74, 0x65, 0x78, 0x70, 0x72, 0x20, 0x76, 0x6f, 0x69, 0x64, 0x20, 0x63
        /* <DEDUP_REMOVED lines=36> */
        /*02d4*/ 	.byte	0x3a, 0x3a, 0x43, 0x3c, 0x30, 0x3e, 0x3e, 0x3e, 0x3e, 0x5d, 0x00
.L_1:


//--------------------- .nv.shared._ZN7cutlass13device_kernelINS_4gemm6kernel13GemmUniversalIN4cute5tupleIJiiiiEEENS1_10collective13CollectiveMmaINS1_35MainloopSm100TmaUmmaWarpSpecializedILi12ELi2ELi4ENS5_IJNS4_1CILi1EEESB_SB_EEEEENS5_IJNSA_ILi64EEENSA_ILi80EEENSA_ILi128EEEEEEaNS5_IJlSB_lEEEaSI_NS4_8TiledMMAINS4_8MMA_AtomIJNS4_15SM100_MMA_S8_SSIaaiLi64ELi80ELNS4_4UMMA5MajorE0ELSN_0ELNSM_8SaturateE0EEEEEENS4_6LayoutISC_NS5_IJNSA_ILi0EEESS_SS_EEEEENS5_IJNS4_10UnderscoreESV_SV_EEEEENS4_13SM90_TMA_LOADENS4_14ComposedLayoutINS4_7SwizzleILi3ELi4ELi3EEENS4_18smem_ptr_flag_bitsILi8EEENSR_INS5_IJNSA_ILi8EEESG_EEENS5_IJSG_SB_EEEEEEEvNS4_8identityESY_S18_vS19_EENS_8epilogue10collective18CollectiveEpilogueINS1B_23Sm100TmaWarpSpecializedILi1ELi1ELi40ELb0ELb0EEEJSH_NS5_IJNSR_ISE_SB_EENSR_ISF_SB_EEEEEaSI_aSI_NS1B_6fusion15FusionCallbacksIS1F_NS1J_17LinearCombinationIaiaiLNS_15FloatRoundStyleE2EEESH_S1I_JEEENS4_5SM1004TMEM4LOAD25SM100_TMEM_LOAD_16dp32b8xESY_NSZ_INS10_ILi0ELi4ELi3EEES13_NSR_INS5_IJS14_NSA_ILi16EEEEEENS5_IJS1U_SB_EEEEEEENS4_39AutoVectorizingCopyWithAssumedAlignmentILi128EEENS4_14SM90_TMA_STOREES1Y_S20_S20_EEEvvEEEEvNT_6ParamsE --------------------------
	.section	.nv.shared._ZN7cutlass13device_kernelINS_4gemm6kernel13GemmUniversalIN4cute5tupleIJiiiiEEENS1_10collective13CollectiveMmaINS1_35MainloopSm100TmaUmmaWarpSpecializedILi12ELi2ELi4ENS5_IJNS4_1CILi1EEESB_SB_EEEEENS5_IJNSA_ILi64EEENSA_ILi80EEENSA_ILi128EEEEEEaNS5_IJlSB_lEEEaSI_NS4_8TiledMMAINS4_8MMA_AtomIJNS4_15SM100_MMA_S8_SSIaaiLi64ELi80ELNS4_4UMMA5MajorE0ELSN_0ELNSM_8SaturateE0EEEEEENS4_6LayoutISC_NS5_IJNSA_ILi0EEESS_SS_EEEEENS5_IJNS4_10UnderscoreESV_SV_EEEEENS4_13SM90_TMA_LOADENS4_14ComposedLayoutINS4_7SwizzleILi3ELi4ELi3EEENS4_18smem_ptr_flag_bitsILi8EEENSR_INS5_IJNSA_ILi8EEESG_EEENS5_IJSG_SB_EEEEEEEvNS4_8identityESY_S18_vS19_EENS_8epilogue10collective18CollectiveEpilogueINS1B_23Sm100TmaWarpSpecializedILi1ELi1ELi40ELb0ELb0EEEJSH_NS5_IJNSR_ISE_SB_EENSR_ISF_SB_EEEEEaSI_aSI_NS1B_6fusion15FusionCallbacksIS1F_NS1J_17LinearCombinationIaiaiLNS_15FloatRoundStyleE2EEESH_S1I_JEEENS4_5SM1004TMEM4LOAD25SM100_TMEM_LOAD_16dp32b8xESY_NSZ_INS10_ILi0ELi4ELi3EEES13_NSR_INS5_IJS14_NSA_ILi16EEEEEENS5_IJS1U_SB_EEEEEEENS4_39AutoVectorizingCopyWithAssumedAlignmentILi128EEENS4_14SM90_TMA_STOREES1Y_S20_S20_EEEvvEEEEvNT_6ParamsE,"aw",@nobits
	.sectionflags	@""
	.align	16
	.zero		1024


//--------------------- .nv.shared.reserved.0     --------------------------
	.section	.nv.shared.reserved.0,"aw",@nobits
	.weak		__nv_reservedSMEM_offset_0_alias
	.size		__nv_reservedSMEM_offset_0_alias, 0, 64
	.other		__nv_reservedSMEM_offset_0_alias,@"STO_CUDA_RESERVED_SHARED STV_DEFAULT"
__nv_reservedSMEM_offset_0_alias:
	.zero		0
.nv.shared.reserved.0:
	.zero		64
	.weak		__nv_reservedSMEM_tcgen05_partition
	.type		__nv_reservedSMEM_tcgen05_partition,@object
	.size		__nv_reservedSMEM_tcgen05_partition,(.L_0 - __nv_reservedSMEM_tcgen05_partition)
__nv_reservedSMEM_tcgen05_partition:
	.zero		32
.L_0:


//--------------------- .nv.global                --------------------------
	.section	.nv.global,"aw",@nobits
.nv.global:
	.type		_ZN40_INTERNAL_466b3098_4_k_cu_006e76cb_369344cute1_E,@object
	.size		_ZN40_INTERNAL_466b3098_4_k_cu_006e76cb_369344cute1_E,(_ZN40_INTERNAL_466b3098_4_k_cu_006e76cb_369344cuda3std3__45__cpo6cbeginE - _ZN40_INTERNAL_466b3098_4_k_cu_006e76cb_369344cute1_E)
_ZN40_INTERNAL_466b3098_4_k_cu_006e76cb_369344cute1_E:
	.zero		1
	.type		_ZN40_INTERNAL_466b3098_4_k_cu_006e76cb_369344cuda3std3__45__cpo6cbeginE,@object
	.size		_ZN40_INTERNAL_466b3098_4_k_cu_006e76cb_369344cuda3std3__45__cpo6cbeginE,(_ZN40_INTERNAL_466b3098_4_k_cu_006e76cb_369344cuda3std3__48in_placeE - _ZN40_INTERNAL_466b3098_4_k_cu_006e76cb_369344cuda3std3__45__cpo6cbeginE)
_ZN40_INTERNAL_466b3098_4_k_cu_006e76cb_369344cuda3std3__45__cpo6cbeginE:
	.zero		1
	.type		_ZN40_INTERNAL_466b3098_4_k_cu_006e76cb_369344cuda3std3__48in_placeE,@object
	.size		_ZN40_INTERNAL_466b3098_4_k_cu_006e76cb_369344cuda3std3__48in_placeE,(_ZN40_INTERNAL_466b3098_4_k_cu_006e76cb_369344cuda3std6ranges3__45__cpo9iter_moveE - _ZN40_INTERNAL_466b3098_4_k_cu_006e76cb_369344cuda3std3__48in_placeE)
_ZN40_INTERNAL_466b3098_4_k_cu_006e76cb_369344cuda3std3__48in_placeE:
	.zero		1
	.type		_ZN40_INTERNAL_466b3098_4_k_cu_006e76cb_369344cuda3std6ranges3__45__cpo9iter_moveE,@object
	.size		_ZN40_INTERNAL_466b3098_4_k_cu_006e76cb_369344cuda3std6ranges3__45__cpo9iter_moveE,(_ZN40_INTERNAL_466b3098_4_k_cu_006e76cb_369344cuda3std3__45__cpo5beginE - _ZN40_INTERNAL_466b3098_4_k_cu_006e76cb_369344cuda3std6ranges3__45__cpo9iter_moveE)
_ZN40_INTERNAL_466b3098_4_k_cu_006e76cb_369344cuda3std6ranges3__45__cpo9iter_moveE:
	.zero		1
	.type		_ZN40_INTERNAL_466b3098_4_k_cu_006e76cb_369344cuda3std3__45__cpo5beginE,@object
	.size		_ZN40_INTERNAL_466b3098_4_k_cu_006e76cb_369344cuda3std3__45__cpo5beginE,(_ZN40_INTERNAL_466b3098_4_k_cu_006e76cb_369344cuda3std3__442_GLOBAL__N__466b3098_4_k_cu_006e76cb_369346ignoreE - _ZN40_INTERNAL_466b3098_4_k_cu_006e76cb_369344cuda3std3__45__cpo5beginE)
_ZN40_INTERNAL_466b3098_4_k_cu_006e76cb_369344cuda3std3__45__cpo5beginE:
	.zero		1
	.type		_ZN40_INTERNAL_466b3098_4_k_cu_006e76cb_369344cuda3std3__442_GLOBAL__N__466b3098_4_k_cu_006e76cb_369346ignoreE,@object
	.size		_ZN40_INTERNAL_466b3098_4_k_cu_006e76cb_369344cuda3std3__442_GLOBAL__N__466b3098_4_k_cu_006e76cb_369346ignoreE,(_ZN40_INTERNAL_466b3098_4_k_cu_006e76cb_369344cute7productE - _ZN40_INTERNAL_466b3098_4_k_cu_006e76cb_369344cuda3std3__442_GLOBAL__N__466b3098_4_k_cu_006e76cb_369346ignoreE)
_ZN40_INTERNAL_466b3098_4_k_cu_006e76cb_369344cuda3std3__442_GLOBAL__N__466b3098_4_k_cu_006e76cb_369346ignoreE:
	.zero		1
	.type		_ZN40_INTERNAL_466b3098_4_k_cu_006e76cb_369344cute7productE,@object
	.size		_ZN40_INTERNAL_466b3098_4_k_cu_006e76cb_369344cute7productE,(_ZN40_INTERNAL_466b3098_4_k_cu_006e76cb_369344cuda3std3__45__cpo3endE - _ZN40_INTERNAL_466b3098_4_k_cu_006e76cb_369344cute7productE)
_ZN40_INTERNAL_466b3098_4_k_cu_006e76cb_369344cute7productE:
	.zero		1
	.type		_ZN40_INTERNAL_466b3098_4_k_cu_006e76cb_369344cuda3std3__45__cpo3endE,@object
	.size		_ZN40_INTERNAL_466b3098_4_k_cu_006e76cb_369344cuda3std3__45__cpo3endE,(_ZN40_INTERNAL_466b3098_4_k_cu_006e76cb_369344cuda3std3__419piecewise_constructE - _ZN40_INTERNAL_466b3098_4_k_cu_006e76cb_369344cuda3std3__45__cpo3endE)
_ZN40_INTERNAL_466b3098_4_k_cu_006e76cb_369344cuda3std3__45__cpo3endE:
	.zero		1
	.type		_ZN40_INTERNAL_466b3098_4_k_cu_006e76cb_369344cuda3std3__419piecewise_constructE,@object
	.size		_ZN40_INTERNAL_466b3098_4_k_cu_006e76cb_369344cuda3std3__419piecewise_constructE,(_ZN40_INTERNAL_466b3098_4_k_cu_006e76cb_369344cuda3std3__45__cpo4cendE - _ZN40_INTERNAL_466b3098_4_k_cu_006e76cb_369344cuda3std3__419piecewise_constructE)
_ZN40_INTERNAL_466b3098_4_k_cu_006e76cb_369344cuda3std3__419piecewise_constructE:
	.zero		1
	.type		_ZN40_INTERNAL_466b3098_4_k_cu_006e76cb_369344cuda3std3__45__cpo4cendE,@object
	.size		_ZN40_INTERNAL_466b3098_4_k_cu_006e76cb_369344cuda3std3__45__cpo4cendE,(_ZN40_INTERNAL_466b3098_4_k_cu_006e76cb_369344cuda3std6ranges3__45__cpo4swapE - _ZN40_INTERNAL_466b3098_4_k_cu_006e76cb_369344cuda3std3__45__cpo4cendE)
_ZN40_INTERNAL_466b3098_4_k_cu_006e76cb_369344cuda3std3__45__cpo4cendE:
	.zero		1
	.type		_ZN40_INTERNAL_466b3098_4_k_cu_006e76cb_369344cuda3std6ranges3__45__cpo4swapE,@object
	.size		_ZN40_INTERNAL_466b3098_4_k_cu_006e76cb_369344cuda3std6ranges3__45__cpo4swapE,(.L_9 - _ZN40_INTERNAL_466b3098_4_k_cu_006e76cb_369344cuda3std6ranges3__45__cpo4swapE)
_ZN40_INTERNAL_466b3098_4_k_cu_006e76cb_369344cuda3std6ranges3__45__cpo4swapE:
	.zero		1
.L_9:


//--------------------- .nv.constant0._ZN7cutlass13device_kernelINS_4gemm6kernel13GemmUniversalIN4cute5tupleIJiiiiEEENS1_10collective13CollectiveMmaINS1_35MainloopSm100TmaUmmaWarpSpecializedILi12ELi2ELi4ENS5_IJNS4_1CILi1EEESB_SB_EEEEENS5_IJNSA_ILi64EEENSA_ILi80EEENSA_ILi128EEEEEEaNS5_IJlSB_lEEEaSI_NS4_8TiledMMAINS4_8MMA_AtomIJNS4_15SM100_MMA_S8_SSIaaiLi64ELi80ELNS4_4UMMA5MajorE0ELSN_0ELNSM_8SaturateE0EEEEEENS4_6LayoutISC_NS5_IJNSA_ILi0EEESS_SS_EEEEENS5_IJNS4_10UnderscoreESV_SV_EEEEENS4_13SM90_TMA_LOADENS4_14ComposedLayoutINS4_7SwizzleILi3ELi4ELi3EEENS4_18smem_ptr_flag_bitsILi8EEENSR_INS5_IJNSA_ILi8EEESG_EEENS5_IJSG_SB_EEEEEEEvNS4_8identityESY_S18_vS19_EENS_8epilogue10collective18CollectiveEpilogueINS1B_23Sm100TmaWarpSpecializedILi1ELi1ELi40ELb0ELb0EEEJSH_NS5_IJNSR_ISE_SB_EENSR_ISF_SB_EEEEEaSI_aSI_NS1B_6fusion15FusionCallbacksIS1F_NS1J_17LinearCombinationIaiaiLNS_15FloatRoundStyleE2EEESH_S1I_JEEENS4_5SM1004TMEM4LOAD25SM100_TMEM_LOAD_16dp32b8xESY_NSZ_INS10_ILi0ELi4ELi3EEES13_NSR_INS5_IJS14_NSA_ILi16EEEEEENS5_IJS1U_SB_EEEEEEENS4_39AutoVectorizingCopyWithAssumedAlignmentILi128EEENS4_14SM90_TMA_STOREES1Y_S20_S20_EEEvvEEEEvNT_6ParamsE --------------------------
	.section	.nv.constant0._ZN7cutlass13device_kernelINS_4gemm6kernel13GemmUniversalIN4cute5tupleIJiiiiEEENS1_10collective13CollectiveMmaINS1_35MainloopSm100TmaUmmaWarpSpecializedILi12ELi2ELi4ENS5_IJNS4_1CILi1EEESB_SB_EEEEENS5_IJNSA_ILi64EEENSA_ILi80EEENSA_ILi128EEEEEEaNS5_IJlSB_lEEEaSI_NS4_8TiledMMAINS4_8MMA_AtomIJNS4_15SM100_MMA_S8_SSIaaiLi64ELi80ELNS4_4UMMA5MajorE0ELSN_0ELNSM_8SaturateE0EEEEEENS4_6LayoutISC_NS5_IJNSA_ILi0EEESS_SS_EEEEENS5_IJNS4_10UnderscoreESV_SV_EEEEENS4_13SM90_TMA_LOADENS4_14ComposedLayoutINS4_7SwizzleILi3ELi4ELi3EEENS4_18smem_ptr_flag_bitsILi8EEENSR_INS5_IJNSA_ILi8EEESG_EEENS5_IJSG_SB_EEEEEEEvNS4_8identityESY_S18_vS19_EENS_8epilogue10collective18CollectiveEpilogueINS1B_23Sm100TmaWarpSpecializedILi1ELi1ELi40ELb0ELb0EEEJSH_NS5_IJNSR_ISE_SB_EENSR_ISF_SB_EEEEEaSI_aSI_NS1B_6fusion15FusionCallbacksIS1F_NS1J_17LinearCombinationIaiaiLNS_15FloatRoundStyleE2EEESH_S1I_JEEENS4_5SM1004TMEM4LOAD25SM100_TMEM_LOAD_16dp32b8xESY_NSZ_INS10_ILi0ELi4ELi3EEES13_NSR_INS5_IJS14_NSA_ILi16EEEEEENS5_IJS1U_SB_EEEEEEENS4_39AutoVectorizingCopyWithAssumedAlignmentILi128EEENS4_14SM90_TMA_STOREES1Y_S20_S20_EEEvvEEEEvNT_6ParamsE,"a",@progbits
	.sectionflags	@""
	.align	4
.nv.constant0._ZN7cutlass13device_kernelINS_4gemm6kernel13GemmUniversalIN4cute5tupleIJiiiiEEENS1_10collective13CollectiveMmaINS1_35MainloopSm100TmaUmmaWarpSpecializedILi12ELi2ELi4ENS5_IJNS4_1CILi1EEESB_SB_EEEEENS5_IJNSA_ILi64EEENSA_ILi80EEENSA_ILi128EEEEEEaNS5_IJlSB_lEEEaSI_NS4_8TiledMMAINS4_8MMA_AtomIJNS4_15SM100_MMA_S8_SSIaaiLi64ELi80ELNS4_4UMMA5MajorE0ELSN_0ELNSM_8SaturateE0EEEEEENS4_6LayoutISC_NS5_IJNSA_ILi0EEESS_SS_EEEEENS5_IJNS4_10UnderscoreESV_SV_EEEEENS4_13SM90_TMA_LOADENS4_14ComposedLayoutINS4_7SwizzleILi3ELi4ELi3EEENS4_18smem_ptr_flag_bitsILi8EEENSR_INS5_IJNSA_ILi8EEESG_EEENS5_IJSG_SB_EEEEEEEvNS4_8identityESY_S18_vS19_EENS_8epilogue10collective18CollectiveEpilogueINS1B_23Sm100TmaWarpSpecializedILi1ELi1ELi40ELb0ELb0EEEJSH_NS5_IJNSR_ISE_SB_EENSR_ISF_SB_EEEEEaSI_aSI_NS1B_6fusion15FusionCallbacksIS1F_NS1J_17LinearCombinationIaiaiLNS_15FloatRoundStyleE2EEESH_S1I_JEEENS4_5SM1004TMEM4LOAD25SM100_TMEM_LOAD_16dp32b8xESY_NSZ_INS10_ILi0ELi4ELi3EEES13_NSR_INS5_IJS14_NSA_ILi16EEEEEENS5_IJS1U_SB_EEEEEEENS4_39AutoVectorizingCopyWithAssumedAlignmentILi128EEENS4_14SM90_TMA_STOREES1Y_S20_S20_EEEvvEEEEvNT_6ParamsE:
	.zero		2944


//--------------------- SYMBOLS --------------------------

	.type		.nv.reservedSmem.offset0,@object
	.size		.nv.reservedSmem.offset0,0x4
	.type		.nv.reservedSmem.cap,@object
	.size		.nv.reservedSmem.cap,0x4
	.type		__assertfail,@function
